.version 7.0
.target sm_80 // needed for wmma instruction
.address_size 64

// Like matmul_wmma_v8.ptx, but uses 4 warps instead of 16 and pre-fetches the
// relevant row from A into registers to use on all 4 columns.
// Likewise, it accumulates an entire row of results instead of just a single 16x16
// block.
// This reduces the reliance on shared memory reads for A, which seem to be a source
// of overhead when using really fast TensorCores.

.visible .entry wmmaMatmulV9 (
    .param .u64 ptrA,
    .param .u64 ptrB,
    .param .u64 ptrOut,
    .param .u32 numBlocks
) {
    .reg .pred %p0;

    // Attributes of the thread/CTA.
    .reg .u32 %tidX;
    .reg .u32 %tidY;
    .reg .u64 %ctaX;
    .reg .u64 %ctaY;

    // Arguments
    .reg .u64 %ptrA;
    .reg .u64 %ptrB;
    .reg .u64 %ptrOut;
    .reg .u32 %numBlocks;

    // Cache for block operands.
    .shared .align 4 .f32 sharedA[4608]; // padding of 8, (64+8)*64
    .shared .align 4 .f32 sharedB[5120]; // padding of 16, (64+16)*64

    ld.param.u64 %ptrA, [ptrA];
    ld.param.u64 %ptrB, [ptrB];
    ld.param.u64 %ptrOut, [ptrOut];
    ld.param.u32 %numBlocks, [numBlocks];

    mov.u32 %tidX, %tid.x; // index in warp (0-32)
    mov.u32 %tidY, %tid.y; // warp index in block (0-4)
    cvt.u64.u32 %ctaX, %ctaid.x; // column of output
    cvt.u64.u32 %ctaY, %ctaid.y; // row of output

    // Accumulation registers are stored as 8 floats per thread.
    .reg .f32 %out<32>;
    // for i in range(32): print('    mov.f32 %out' + str(i) + ', 0.0;')
    mov.f32 %out0, 0.0;
    mov.f32 %out1, 0.0;
    mov.f32 %out2, 0.0;
    mov.f32 %out3, 0.0;
    mov.f32 %out4, 0.0;
    mov.f32 %out5, 0.0;
    mov.f32 %out6, 0.0;
    mov.f32 %out7, 0.0;
    mov.f32 %out8, 0.0;
    mov.f32 %out9, 0.0;
    mov.f32 %out10, 0.0;
    mov.f32 %out11, 0.0;
    mov.f32 %out12, 0.0;
    mov.f32 %out13, 0.0;
    mov.f32 %out14, 0.0;
    mov.f32 %out15, 0.0;
    mov.f32 %out16, 0.0;
    mov.f32 %out17, 0.0;
    mov.f32 %out18, 0.0;
    mov.f32 %out19, 0.0;
    mov.f32 %out20, 0.0;
    mov.f32 %out21, 0.0;
    mov.f32 %out22, 0.0;
    mov.f32 %out23, 0.0;
    mov.f32 %out24, 0.0;
    mov.f32 %out25, 0.0;
    mov.f32 %out26, 0.0;
    mov.f32 %out27, 0.0;
    mov.f32 %out28, 0.0;
    mov.f32 %out29, 0.0;
    mov.f32 %out30, 0.0;
    mov.f32 %out31, 0.0;

    // The row-wise stride of the matrices, measured in tf32's.
    .reg .u64 %stride;
    {
        .reg .u64 %tmp;
        cvt.u64.u32 %tmp, %numBlocks;
        shl.b64 %stride, %tmp, 6;
    }

    // Stride of 1 row.
    .reg .u64 %bytesPerRow;
    shl.b64 %bytesPerRow, %stride, 2; // 4 bytes/float

    // Stride of 64 rows.
    .reg .u64 %loadBStride;
    shl.b64 %loadBStride, %stride, 8; // 64 rows * (4 bytes/float)

    // We want to load 64 rows with 4 warps.
    // Each warp will load 16 consecutive rows, one 32-float column
    // at a time.
    // The pointerInA will point to the thread-specific location in the first
    // row and first column to load.
    // We will store the data in sharedA, and the first location is pointed to
    // by storePointerInSharedA.
    // We will load chunks at a time from sharedA, and the warp-specific pointer
    // to the first block (as determined by the row specified by tidY, is pointed
    // to by loadPointerInSharedA.
    .reg .u64 %pointerInA;
    .reg .u32 %storePointerInSharedA;
    .reg .u32 %loadPointerInSharedA;
    {
        .reg .u64 %tmp<2>;
        .reg .u32 %stmp0;

        cvt.u64.u32 %tmp0, %tidY;
        shl.b64 %tmp0, %tmp0, 4; // tidY * 16 rows
        shl.b64 %tmp1, %ctaY, 6; // ctaY * 64 rows
        add.u64 %tmp0, %tmp0, %tmp1;
        mul.lo.u64 %tmp1, %tmp0, %stride; // floats / row
        cvt.u64.u32 %tmp0, %tidX;
        add.u64 %tmp1, %tmp1, %tmp0;
        shl.b64 %tmp1, %tmp1, 2; // 4 bytes / float
        add.u64 %pointerInA, %tmp1, %ptrA; // &ptrA[4*stride*(tidY*4 + ctaY*64 + tidX)]

        // We load from a row of A, given by tidY.
        mul.lo.u32 %stmp0, %tidY, 4608; // *= (16 rows) * (64+8 floats/row) * (4 bytes/float)
        mov.u32 %loadPointerInSharedA, sharedA;
        add.u32 %loadPointerInSharedA, %loadPointerInSharedA, %stmp0;

        // We will store our row into sharedA similar to how we loaded it.
        // The offset will be ((tidY*16 rows) * (64 + 8 floats/row) + tidX) * (4 bytes/float)
        shl.b32 %stmp0, %tidY, 4; // tidY * 16
        mul.lo.u32 %stmp0, %stmp0, 72; // (64+8)
        add.u32 %stmp0, %stmp0, %tidX;
        shl.b32 %stmp0, %stmp0, 2; // *= 4 bytes/float
        mov.u32 %storePointerInSharedA, sharedA;
        add.u32 %storePointerInSharedA, %storePointerInSharedA, %stmp0;
    }

    // We load B the same way we load A, except that we use padding of 16 instead of 8
    // in shared memory to avoid bank conflicts.
    .reg .u64 %pointerInB;
    .reg .u32 %storePointerInSharedB;
    .reg .u32 %loadPointerInSharedB;
    {
        .reg .u32 %stmp<2>;
        .reg .u64 %tmp<2>;

        shl.b64 %tmp0, %ctaX, 8; // 4 bytes per float * 64 columns
        add.u64 %pointerInB, %ptrB, %tmp0;
        // Offset by tidY*16 rows and tidX columns.
        cvt.u64.u32 %tmp0, %tidY;
        shl.b64 %tmp0, %tmp0, 4; // tidY * 16 rows
        mul.lo.u64 %tmp1, %tmp0, %stride; // floats / row
        cvt.u64.u32 %tmp0, %tidX;
        add.u64 %tmp1, %tmp1, %tmp0;
        shl.b64 %tmp1, %tmp1, 2; // 4 bytes / float
        add.u64 %pointerInB, %pointerInB, %tmp1; // &ptrB[ctaX*64 + stride*4*(tidY*4) + tidX*4]

        // We will store our row into sharedB similar to how we loaded it.
        // The offset will be ((tidY*16 rows) * (64 + 16 floats/row) + tidX) * (4 bytes/float)
        shl.b32 %stmp0, %tidY, 4; // tidY * 16
        mul.lo.u32 %stmp0, %stmp0, 80; // (64+16)
        add.u32 %stmp0, %stmp0, %tidX;
        shl.b32 %stmp0, %stmp0, 2; // *= 4 bytes/float
        mov.u32 %storePointerInSharedB, sharedB;
        add.u32 %storePointerInSharedB, %storePointerInSharedB, %stmp0;

        mov.u32 %loadPointerInSharedB, sharedB;
    }

    .reg .u32 %remainingIters;
    mov.u32 %remainingIters, %numBlocks;

outer_loop:
    setp.gt.u32 %p0, %remainingIters, 0;
    @!%p0 bra outer_loop_end;
    sub.u32 %remainingIters, %remainingIters, 1;

    // Load matrix A into shared memory.
    {
        .reg .f32 %ftmp<8>;
        .reg .b64 %tmp<4>;

        mov.u64 %tmp0, %pointerInA;

        .reg .u32 %storePtr;
        mov.u32 %storePtr, %storePointerInSharedA;

        // Load all 16 rows, four rows at a time.
        .reg .u32 %i;
        mov.u32 %i, 0;
        {
        load_a_start:
            add.u64 %tmp1, %tmp0, %bytesPerRow;
            add.u64 %tmp2, %tmp1, %bytesPerRow;
            add.u64 %tmp3, %tmp2, %bytesPerRow;

            // Load four rows, two columns at a time.
            ld.global.f32 %ftmp0, [%tmp0];
            ld.global.f32 %ftmp1, [%tmp0+128];
            ld.global.f32 %ftmp2, [%tmp1];
            ld.global.f32 %ftmp3, [%tmp1+128];
            ld.global.f32 %ftmp4, [%tmp2];
            ld.global.f32 %ftmp5, [%tmp2+128];
            ld.global.f32 %ftmp6, [%tmp3];
            ld.global.f32 %ftmp7, [%tmp3+128];
    
            // Every other value, we offset (32+8)*4 rather than 32*4.
            st.shared.b32 [%storePtr], %ftmp0;
            st.shared.b32 [%storePtr+128], %ftmp1;
            st.shared.b32 [%storePtr+288], %ftmp2;
            st.shared.b32 [%storePtr+288+128], %ftmp3;
            st.shared.b32 [%storePtr+288*2], %ftmp4;
            st.shared.b32 [%storePtr+288*2+128], %ftmp5;
            st.shared.b32 [%storePtr+288*3], %ftmp6;
            st.shared.b32 [%storePtr+288*3+128], %ftmp7;

            add.u32 %storePtr, %storePtr, 1152; // add 288*4
            add.u64 %tmp0, %tmp3, %bytesPerRow;

            add.u32 %i, %i, 1;
            setp.lt.u32 %p0, %i, 4;
            @%p0 bra load_a_start;
        }

        // Offset our pointer by 64 floats = 256 bytes.
        add.u64 %pointerInA, %pointerInA, 256;
    }

    // Load matrix B into shared memory.
    {
        .reg .f32 %ftmp<8>;
        .reg .b64 %tmp<4>;

        mov.u64 %tmp0, %pointerInB;

        .reg .u32 %storePtr;
        mov.u32 %storePtr, %storePointerInSharedB;

        // Load all 16 rows, four rows at a time.
        .reg .u32 %i;
        mov.u32 %i, 0;
        {
        load_b_start:
            add.u64 %tmp1, %tmp0, %bytesPerRow;
            add.u64 %tmp2, %tmp1, %bytesPerRow;
            add.u64 %tmp3, %tmp2, %bytesPerRow;

            // Load four rows, two columns at a time.
            ld.global.f32 %ftmp0, [%tmp0];
            ld.global.f32 %ftmp1, [%tmp0+128];
            ld.global.f32 %ftmp2, [%tmp1];
            ld.global.f32 %ftmp3, [%tmp1+128];
            ld.global.f32 %ftmp4, [%tmp2];
            ld.global.f32 %ftmp5, [%tmp2+128];
            ld.global.f32 %ftmp6, [%tmp3];
            ld.global.f32 %ftmp7, [%tmp3+128];
    
            // Every other value, we offset (32+16)*4 rather than 32*4.
            st.shared.b32 [%storePtr], %ftmp0;
            st.shared.b32 [%storePtr+128], %ftmp1;
            st.shared.b32 [%storePtr+320], %ftmp2;
            st.shared.b32 [%storePtr+320+128], %ftmp3;
            st.shared.b32 [%storePtr+320*2], %ftmp4;
            st.shared.b32 [%storePtr+320*2+128], %ftmp5;
            st.shared.b32 [%storePtr+320*3], %ftmp6;
            st.shared.b32 [%storePtr+320*3+128], %ftmp7;

            add.u32 %storePtr, %storePtr, 1280; // add 320*4
            add.u64 %tmp0, %tmp3, %bytesPerRow;

            add.u32 %i, %i, 1;
            setp.lt.u32 %p0, %i, 4;
            @%p0 bra load_b_start;
        }

        add.u64 %pointerInB, %pointerInB, %loadBStride;
    }

    bar.sync 0;

    {
        .reg .b32 %a<32>;
        .reg .b32 %b<4>;

        // stride for A is 64+8, stride for B is 64+16.

        // Load the row of A exactly once.
        //    for i in range(8):
        //        j = i * 4
        //        offset = i * 32
        //        print(
        //            f"        wmma.load.a.sync.aligned.row.m16n16k8.shared.tf32 {{%a{j}, %a{j+1}, %a{j+2}, %a{j+3}}}, [%loadPointerInSharedA+{offset}], 72;"
        //        )
        //
        wmma.load.a.sync.aligned.row.m16n16k8.shared.tf32 {%a0, %a1, %a2, %a3}, [%loadPointerInSharedA+0], 72;
        wmma.load.a.sync.aligned.row.m16n16k8.shared.tf32 {%a4, %a5, %a6, %a7}, [%loadPointerInSharedA+32], 72;
        wmma.load.a.sync.aligned.row.m16n16k8.shared.tf32 {%a8, %a9, %a10, %a11}, [%loadPointerInSharedA+64], 72;
        wmma.load.a.sync.aligned.row.m16n16k8.shared.tf32 {%a12, %a13, %a14, %a15}, [%loadPointerInSharedA+96], 72;
        wmma.load.a.sync.aligned.row.m16n16k8.shared.tf32 {%a16, %a17, %a18, %a19}, [%loadPointerInSharedA+128], 72;
        wmma.load.a.sync.aligned.row.m16n16k8.shared.tf32 {%a20, %a21, %a22, %a23}, [%loadPointerInSharedA+160], 72;
        wmma.load.a.sync.aligned.row.m16n16k8.shared.tf32 {%a24, %a25, %a26, %a27}, [%loadPointerInSharedA+192], 72;
        wmma.load.a.sync.aligned.row.m16n16k8.shared.tf32 {%a28, %a29, %a30, %a31}, [%loadPointerInSharedA+224], 72;

        // Each column of B gets a separate matmul.
        //    for col in range(4):
        //        for row in range(8):
        //            print(
        //                f"        wmma.load.b.sync.aligned.row.m16n16k8.shared.tf32 {{%b0, %b1, %b2, %b3}}, [%loadPointerInSharedB+{col*64}+2560*{row}], 80;"
        //            )
        //            out_start = col * 8
        //            a_start = row * 4
        //            out_str = ", ".join(f"%out{i}" for i in range(out_start, out_start + 8))
        //            print(
        //                f"        wmma.mma.sync.aligned.row.row.m16n16k8.f32.tf32.tf32.f32 {{{out_str}}}, {{%a{a_start}, %a{a_start+1}, %a{a_start+2}, %a{a_start+3}}}, {{%b0, %b1, %b2, %b3}}, {{{out_str}}};"
        //            )
        //
        wmma.load.b.sync.aligned.row.m16n16k8.shared.tf32 {%b0, %b1, %b2, %b3}, [%loadPointerInSharedB+0+2560*0], 80;
        wmma.mma.sync.aligned.row.row.m16n16k8.f32.tf32.tf32.f32 {%out0, %out1, %out2, %out3, %out4, %out5, %out6, %out7}, {%a0, %a1, %a2, %a3}, {%b0, %b1, %b2, %b3}, {%out0, %out1, %out2, %out3, %out4, %out5, %out6, %out7};
        wmma.load.b.sync.aligned.row.m16n16k8.shared.tf32 {%b0, %b1, %b2, %b3}, [%loadPointerInSharedB+0+2560*1], 80;
        wmma.mma.sync.aligned.row.row.m16n16k8.f32.tf32.tf32.f32 {%out0, %out1, %out2, %out3, %out4, %out5, %out6, %out7}, {%a4, %a5, %a6, %a7}, {%b0, %b1, %b2, %b3}, {%out0, %out1, %out2, %out3, %out4, %out5, %out6, %out7};
        wmma.load.b.sync.aligned.row.m16n16k8.shared.tf32 {%b0, %b1, %b2, %b3}, [%loadPointerInSharedB+0+2560*2], 80;
        wmma.mma.sync.aligned.row.row.m16n16k8.f32.tf32.tf32.f32 {%out0, %out1, %out2, %out3, %out4, %out5, %out6, %out7}, {%a8, %a9, %a10, %a11}, {%b0, %b1, %b2, %b3}, {%out0, %out1, %out2, %out3, %out4, %out5, %out6, %out7};
        wmma.load.b.sync.aligned.row.m16n16k8.shared.tf32 {%b0, %b1, %b2, %b3}, [%loadPointerInSharedB+0+2560*3], 80;
        wmma.mma.sync.aligned.row.row.m16n16k8.f32.tf32.tf32.f32 {%out0, %out1, %out2, %out3, %out4, %out5, %out6, %out7}, {%a12, %a13, %a14, %a15}, {%b0, %b1, %b2, %b3}, {%out0, %out1, %out2, %out3, %out4, %out5, %out6, %out7};
        wmma.load.b.sync.aligned.row.m16n16k8.shared.tf32 {%b0, %b1, %b2, %b3}, [%loadPointerInSharedB+0+2560*4], 80;
        wmma.mma.sync.aligned.row.row.m16n16k8.f32.tf32.tf32.f32 {%out0, %out1, %out2, %out3, %out4, %out5, %out6, %out7}, {%a16, %a17, %a18, %a19}, {%b0, %b1, %b2, %b3}, {%out0, %out1, %out2, %out3, %out4, %out5, %out6, %out7};
        wmma.load.b.sync.aligned.row.m16n16k8.shared.tf32 {%b0, %b1, %b2, %b3}, [%loadPointerInSharedB+0+2560*5], 80;
        wmma.mma.sync.aligned.row.row.m16n16k8.f32.tf32.tf32.f32 {%out0, %out1, %out2, %out3, %out4, %out5, %out6, %out7}, {%a20, %a21, %a22, %a23}, {%b0, %b1, %b2, %b3}, {%out0, %out1, %out2, %out3, %out4, %out5, %out6, %out7};
        wmma.load.b.sync.aligned.row.m16n16k8.shared.tf32 {%b0, %b1, %b2, %b3}, [%loadPointerInSharedB+0+2560*6], 80;
        wmma.mma.sync.aligned.row.row.m16n16k8.f32.tf32.tf32.f32 {%out0, %out1, %out2, %out3, %out4, %out5, %out6, %out7}, {%a24, %a25, %a26, %a27}, {%b0, %b1, %b2, %b3}, {%out0, %out1, %out2, %out3, %out4, %out5, %out6, %out7};
        wmma.load.b.sync.aligned.row.m16n16k8.shared.tf32 {%b0, %b1, %b2, %b3}, [%loadPointerInSharedB+0+2560*7], 80;
        wmma.mma.sync.aligned.row.row.m16n16k8.f32.tf32.tf32.f32 {%out0, %out1, %out2, %out3, %out4, %out5, %out6, %out7}, {%a28, %a29, %a30, %a31}, {%b0, %b1, %b2, %b3}, {%out0, %out1, %out2, %out3, %out4, %out5, %out6, %out7};
        wmma.load.b.sync.aligned.row.m16n16k8.shared.tf32 {%b0, %b1, %b2, %b3}, [%loadPointerInSharedB+64+2560*0], 80;
        wmma.mma.sync.aligned.row.row.m16n16k8.f32.tf32.tf32.f32 {%out8, %out9, %out10, %out11, %out12, %out13, %out14, %out15}, {%a0, %a1, %a2, %a3}, {%b0, %b1, %b2, %b3}, {%out8, %out9, %out10, %out11, %out12, %out13, %out14, %out15};
        wmma.load.b.sync.aligned.row.m16n16k8.shared.tf32 {%b0, %b1, %b2, %b3}, [%loadPointerInSharedB+64+2560*1], 80;
        wmma.mma.sync.aligned.row.row.m16n16k8.f32.tf32.tf32.f32 {%out8, %out9, %out10, %out11, %out12, %out13, %out14, %out15}, {%a4, %a5, %a6, %a7}, {%b0, %b1, %b2, %b3}, {%out8, %out9, %out10, %out11, %out12, %out13, %out14, %out15};
        wmma.load.b.sync.aligned.row.m16n16k8.shared.tf32 {%b0, %b1, %b2, %b3}, [%loadPointerInSharedB+64+2560*2], 80;
        wmma.mma.sync.aligned.row.row.m16n16k8.f32.tf32.tf32.f32 {%out8, %out9, %out10, %out11, %out12, %out13, %out14, %out15}, {%a8, %a9, %a10, %a11}, {%b0, %b1, %b2, %b3}, {%out8, %out9, %out10, %out11, %out12, %out13, %out14, %out15};
        wmma.load.b.sync.aligned.row.m16n16k8.shared.tf32 {%b0, %b1, %b2, %b3}, [%loadPointerInSharedB+64+2560*3], 80;
        wmma.mma.sync.aligned.row.row.m16n16k8.f32.tf32.tf32.f32 {%out8, %out9, %out10, %out11, %out12, %out13, %out14, %out15}, {%a12, %a13, %a14, %a15}, {%b0, %b1, %b2, %b3}, {%out8, %out9, %out10, %out11, %out12, %out13, %out14, %out15};
        wmma.load.b.sync.aligned.row.m16n16k8.shared.tf32 {%b0, %b1, %b2, %b3}, [%loadPointerInSharedB+64+2560*4], 80;
        wmma.mma.sync.aligned.row.row.m16n16k8.f32.tf32.tf32.f32 {%out8, %out9, %out10, %out11, %out12, %out13, %out14, %out15}, {%a16, %a17, %a18, %a19}, {%b0, %b1, %b2, %b3}, {%out8, %out9, %out10, %out11, %out12, %out13, %out14, %out15};
        wmma.load.b.sync.aligned.row.m16n16k8.shared.tf32 {%b0, %b1, %b2, %b3}, [%loadPointerInSharedB+64+2560*5], 80;
        wmma.mma.sync.aligned.row.row.m16n16k8.f32.tf32.tf32.f32 {%out8, %out9, %out10, %out11, %out12, %out13, %out14, %out15}, {%a20, %a21, %a22, %a23}, {%b0, %b1, %b2, %b3}, {%out8, %out9, %out10, %out11, %out12, %out13, %out14, %out15};
        wmma.load.b.sync.aligned.row.m16n16k8.shared.tf32 {%b0, %b1, %b2, %b3}, [%loadPointerInSharedB+64+2560*6], 80;
        wmma.mma.sync.aligned.row.row.m16n16k8.f32.tf32.tf32.f32 {%out8, %out9, %out10, %out11, %out12, %out13, %out14, %out15}, {%a24, %a25, %a26, %a27}, {%b0, %b1, %b2, %b3}, {%out8, %out9, %out10, %out11, %out12, %out13, %out14, %out15};
        wmma.load.b.sync.aligned.row.m16n16k8.shared.tf32 {%b0, %b1, %b2, %b3}, [%loadPointerInSharedB+64+2560*7], 80;
        wmma.mma.sync.aligned.row.row.m16n16k8.f32.tf32.tf32.f32 {%out8, %out9, %out10, %out11, %out12, %out13, %out14, %out15}, {%a28, %a29, %a30, %a31}, {%b0, %b1, %b2, %b3}, {%out8, %out9, %out10, %out11, %out12, %out13, %out14, %out15};
        wmma.load.b.sync.aligned.row.m16n16k8.shared.tf32 {%b0, %b1, %b2, %b3}, [%loadPointerInSharedB+128+2560*0], 80;
        wmma.mma.sync.aligned.row.row.m16n16k8.f32.tf32.tf32.f32 {%out16, %out17, %out18, %out19, %out20, %out21, %out22, %out23}, {%a0, %a1, %a2, %a3}, {%b0, %b1, %b2, %b3}, {%out16, %out17, %out18, %out19, %out20, %out21, %out22, %out23};
        wmma.load.b.sync.aligned.row.m16n16k8.shared.tf32 {%b0, %b1, %b2, %b3}, [%loadPointerInSharedB+128+2560*1], 80;
        wmma.mma.sync.aligned.row.row.m16n16k8.f32.tf32.tf32.f32 {%out16, %out17, %out18, %out19, %out20, %out21, %out22, %out23}, {%a4, %a5, %a6, %a7}, {%b0, %b1, %b2, %b3}, {%out16, %out17, %out18, %out19, %out20, %out21, %out22, %out23};
        wmma.load.b.sync.aligned.row.m16n16k8.shared.tf32 {%b0, %b1, %b2, %b3}, [%loadPointerInSharedB+128+2560*2], 80;
        wmma.mma.sync.aligned.row.row.m16n16k8.f32.tf32.tf32.f32 {%out16, %out17, %out18, %out19, %out20, %out21, %out22, %out23}, {%a8, %a9, %a10, %a11}, {%b0, %b1, %b2, %b3}, {%out16, %out17, %out18, %out19, %out20, %out21, %out22, %out23};
        wmma.load.b.sync.aligned.row.m16n16k8.shared.tf32 {%b0, %b1, %b2, %b3}, [%loadPointerInSharedB+128+2560*3], 80;
        wmma.mma.sync.aligned.row.row.m16n16k8.f32.tf32.tf32.f32 {%out16, %out17, %out18, %out19, %out20, %out21, %out22, %out23}, {%a12, %a13, %a14, %a15}, {%b0, %b1, %b2, %b3}, {%out16, %out17, %out18, %out19, %out20, %out21, %out22, %out23};
        wmma.load.b.sync.aligned.row.m16n16k8.shared.tf32 {%b0, %b1, %b2, %b3}, [%loadPointerInSharedB+128+2560*4], 80;
        wmma.mma.sync.aligned.row.row.m16n16k8.f32.tf32.tf32.f32 {%out16, %out17, %out18, %out19, %out20, %out21, %out22, %out23}, {%a16, %a17, %a18, %a19}, {%b0, %b1, %b2, %b3}, {%out16, %out17, %out18, %out19, %out20, %out21, %out22, %out23};
        wmma.load.b.sync.aligned.row.m16n16k8.shared.tf32 {%b0, %b1, %b2, %b3}, [%loadPointerInSharedB+128+2560*5], 80;
        wmma.mma.sync.aligned.row.row.m16n16k8.f32.tf32.tf32.f32 {%out16, %out17, %out18, %out19, %out20, %out21, %out22, %out23}, {%a20, %a21, %a22, %a23}, {%b0, %b1, %b2, %b3}, {%out16, %out17, %out18, %out19, %out20, %out21, %out22, %out23};
        wmma.load.b.sync.aligned.row.m16n16k8.shared.tf32 {%b0, %b1, %b2, %b3}, [%loadPointerInSharedB+128+2560*6], 80;
        wmma.mma.sync.aligned.row.row.m16n16k8.f32.tf32.tf32.f32 {%out16, %out17, %out18, %out19, %out20, %out21, %out22, %out23}, {%a24, %a25, %a26, %a27}, {%b0, %b1, %b2, %b3}, {%out16, %out17, %out18, %out19, %out20, %out21, %out22, %out23};
        wmma.load.b.sync.aligned.row.m16n16k8.shared.tf32 {%b0, %b1, %b2, %b3}, [%loadPointerInSharedB+128+2560*7], 80;
        wmma.mma.sync.aligned.row.row.m16n16k8.f32.tf32.tf32.f32 {%out16, %out17, %out18, %out19, %out20, %out21, %out22, %out23}, {%a28, %a29, %a30, %a31}, {%b0, %b1, %b2, %b3}, {%out16, %out17, %out18, %out19, %out20, %out21, %out22, %out23};
        wmma.load.b.sync.aligned.row.m16n16k8.shared.tf32 {%b0, %b1, %b2, %b3}, [%loadPointerInSharedB+192+2560*0], 80;
        wmma.mma.sync.aligned.row.row.m16n16k8.f32.tf32.tf32.f32 {%out24, %out25, %out26, %out27, %out28, %out29, %out30, %out31}, {%a0, %a1, %a2, %a3}, {%b0, %b1, %b2, %b3}, {%out24, %out25, %out26, %out27, %out28, %out29, %out30, %out31};
        wmma.load.b.sync.aligned.row.m16n16k8.shared.tf32 {%b0, %b1, %b2, %b3}, [%loadPointerInSharedB+192+2560*1], 80;
        wmma.mma.sync.aligned.row.row.m16n16k8.f32.tf32.tf32.f32 {%out24, %out25, %out26, %out27, %out28, %out29, %out30, %out31}, {%a4, %a5, %a6, %a7}, {%b0, %b1, %b2, %b3}, {%out24, %out25, %out26, %out27, %out28, %out29, %out30, %out31};
        wmma.load.b.sync.aligned.row.m16n16k8.shared.tf32 {%b0, %b1, %b2, %b3}, [%loadPointerInSharedB+192+2560*2], 80;
        wmma.mma.sync.aligned.row.row.m16n16k8.f32.tf32.tf32.f32 {%out24, %out25, %out26, %out27, %out28, %out29, %out30, %out31}, {%a8, %a9, %a10, %a11}, {%b0, %b1, %b2, %b3}, {%out24, %out25, %out26, %out27, %out28, %out29, %out30, %out31};
        wmma.load.b.sync.aligned.row.m16n16k8.shared.tf32 {%b0, %b1, %b2, %b3}, [%loadPointerInSharedB+192+2560*3], 80;
        wmma.mma.sync.aligned.row.row.m16n16k8.f32.tf32.tf32.f32 {%out24, %out25, %out26, %out27, %out28, %out29, %out30, %out31}, {%a12, %a13, %a14, %a15}, {%b0, %b1, %b2, %b3}, {%out24, %out25, %out26, %out27, %out28, %out29, %out30, %out31};
        wmma.load.b.sync.aligned.row.m16n16k8.shared.tf32 {%b0, %b1, %b2, %b3}, [%loadPointerInSharedB+192+2560*4], 80;
        wmma.mma.sync.aligned.row.row.m16n16k8.f32.tf32.tf32.f32 {%out24, %out25, %out26, %out27, %out28, %out29, %out30, %out31}, {%a16, %a17, %a18, %a19}, {%b0, %b1, %b2, %b3}, {%out24, %out25, %out26, %out27, %out28, %out29, %out30, %out31};
        wmma.load.b.sync.aligned.row.m16n16k8.shared.tf32 {%b0, %b1, %b2, %b3}, [%loadPointerInSharedB+192+2560*5], 80;
        wmma.mma.sync.aligned.row.row.m16n16k8.f32.tf32.tf32.f32 {%out24, %out25, %out26, %out27, %out28, %out29, %out30, %out31}, {%a20, %a21, %a22, %a23}, {%b0, %b1, %b2, %b3}, {%out24, %out25, %out26, %out27, %out28, %out29, %out30, %out31};
        wmma.load.b.sync.aligned.row.m16n16k8.shared.tf32 {%b0, %b1, %b2, %b3}, [%loadPointerInSharedB+192+2560*6], 80;
        wmma.mma.sync.aligned.row.row.m16n16k8.f32.tf32.tf32.f32 {%out24, %out25, %out26, %out27, %out28, %out29, %out30, %out31}, {%a24, %a25, %a26, %a27}, {%b0, %b1, %b2, %b3}, {%out24, %out25, %out26, %out27, %out28, %out29, %out30, %out31};
        wmma.load.b.sync.aligned.row.m16n16k8.shared.tf32 {%b0, %b1, %b2, %b3}, [%loadPointerInSharedB+192+2560*7], 80;
        wmma.mma.sync.aligned.row.row.m16n16k8.f32.tf32.tf32.f32 {%out24, %out25, %out26, %out27, %out28, %out29, %out30, %out31}, {%a28, %a29, %a30, %a31}, {%b0, %b1, %b2, %b3}, {%out24, %out25, %out26, %out27, %out28, %out29, %out30, %out31};
    }

    bar.sync 0;

    bra outer_loop;
outer_loop_end:

    {
        .reg .u64 %outColumn;
        .reg .u64 %outOffset;
        .reg .u64 %tmp;

        shl.b64 %outOffset, %stride, 8; // turn into a row offset (4 bytes), times 64 rows
        mul.lo.u64 %outOffset, %outOffset, %ctaY;

        // Offset for row
        cvt.u64.u32 %tmp, %tidY;
        mul.lo.u64 %tmp, %tmp, %stride;
        shl.b64 %tmp, %tmp, 6; // for second row: 16 * stride * 4 bytes
        add.u64 %outOffset, %outOffset, %tmp;

        shl.b64 %outColumn, %ctaX, 8; // 64 floats * 4 bytes
        add.u64 %outOffset, %outOffset, %outColumn;
        add.u64 %ptrOut, %ptrOut, %outOffset;

        // Copy to %ptrOut.
        .reg .u32 %stride32;
        cvt.u32.u64 %stride32, %stride;

        //
        //    for i in range(4):
        //        out = ", ".join(f"%out{i}" for i in range(i * 8, (i + 1) * 8))
        //        print(
        //            f"        wmma.store.d.sync.aligned.m16n16k16.global.row.f32 [%ptrOut+{i}*64], {{{out}}}, %stride32;"
        //        )
        //
        wmma.store.d.sync.aligned.m16n16k16.global.row.f32 [%ptrOut+0*64], {%out0, %out1, %out2, %out3, %out4, %out5, %out6, %out7}, %stride32;
        wmma.store.d.sync.aligned.m16n16k16.global.row.f32 [%ptrOut+1*64], {%out8, %out9, %out10, %out11, %out12, %out13, %out14, %out15}, %stride32;
        wmma.store.d.sync.aligned.m16n16k16.global.row.f32 [%ptrOut+2*64], {%out16, %out17, %out18, %out19, %out20, %out21, %out22, %out23}, %stride32;
        wmma.store.d.sync.aligned.m16n16k16.global.row.f32 [%ptrOut+3*64], {%out24, %out25, %out26, %out27, %out28, %out29, %out30, %out31}, %stride32;
    }

    ret;
}

// ===== COMPILED SASS (sm_100) =====

	.target	sm_100

	.elftype	@"ET_EXEC"


//--------------------- .note.nv.tkinfo           --------------------------
	.section	.note.nv.tkinfo,"",@"SHT_NOTE"
	.sectionflags	@"SHF_NOTE_NV_TKINFO"
	.tkinfo
        /*0018*/ 	.word	0x00000002
        /*0030*/ 	.string	""
        /*0030*/ 	.string	"ptxas"
        /*0030*/ 	.string	"Cuda compilation tools, release 13.0, V13.0.88"
        /*0030*/ 	.string	"Build cuda_13.0.r13.0/compiler.36424714_0"
        /*0030*/ 	.string	"-arch sm_100 "



//--------------------- .note.nv.cuinfo           --------------------------
	.section	.note.nv.cuinfo,"",@"SHT_NOTE"
	.sectionflags	@"SHF_NOTE_NV_CUINFO"
        /*0018*/ 	.short	0x0002
        /*001a*/ 	.short	0x0050
        /*001c*/ 	.short	0x0082
	.zero		2


//--------------------- .nv.info                  --------------------------
	.section	.nv.info,"",@"SHT_CUDA_INFO"
	.align	4


	//----- nvinfo : EIATTR_REGCOUNT
	.align		4
        /*0000*/ 	.byte	0x04, 0x2f
        /*0002*/ 	.short	(.L_1 - .L_0)
	.align		4
.L_0:
        /*0004*/ 	.word	index@(wmmaMatmulV9)
        /*0008*/ 	.word	0x00000040


	//----- nvinfo : EIATTR_FRAME_SIZE
	.align		4
.L_1:
        /*000c*/ 	.byte	0x04, 0x11
        /*000e*/ 	.short	(.L_3 - .L_2)
	.align		4
.L_2:
        /*0010*/ 	.word	index@(wmmaMatmulV9)
        /*0014*/ 	.word	0x00000000


	//----- nvinfo : EIATTR_MIN_STACK_SIZE
	.align		4
.L_3:
        /*0018*/ 	.byte	0x04, 0x12
        /*001a*/ 	.short	(.L_5 - .L_4)
	.align		4
.L_4:
        /*001c*/ 	.word	index@(wmmaMatmulV9)
        /*0020*/ 	.word	0x00000000
.L_5:


//--------------------- .nv.compat                --------------------------
	.section	.nv.compat,"",@"SHT_CUDA_COMPAT_INFO"
	.align	4
        /*0000*/ 	.byte	0x02, 0x09, 0x00, 0x00, 0x02, 0x02, 0x01, 0x00, 0x02, 0x05, 0x05, 0x00, 0x03, 0x07, 0x01, 0x01
        /*0010*/ 	.byte	0x02, 0x03, 0x00, 0x00, 0x02, 0x06, 0x01, 0x00, 0x04, 0x0b, 0x08, 0x00, 0x09, 0x00, 0x00, 0x00
        /*0020*/ 	.byte	0x00, 0x00, 0x00, 0x00


//--------------------- .nv.info.wmmaMatmulV9     --------------------------
	.section	.nv.info.wmmaMatmulV9,"",@"SHT_CUDA_INFO"
	.sectionflags	@""
	.align	4


	//----- nvinfo : EIATTR_CUDA_API_VERSION
	.align		4
        /*0000*/ 	.byte	0x04, 0x37
        /*0002*/ 	.short	(.L_7 - .L_6)
.L_6:
        /*0004*/ 	.word	0x00000082


	//----- nvinfo : EIATTR_KPARAM_INFO
	.align		4
.L_7:
        /*0008*/ 	.byte	0x04, 0x17
        /*000a*/ 	.short	(.L_9 - .L_8)
.L_8:
        /*000c*/ 	.word	0x00000000
        /*0010*/ 	.short	0x0003
        /*0012*/ 	.short	0x0018
        /*0014*/ 	.byte	0x00, 0xf0, 0x11, 0x00


	//----- nvinfo : EIATTR_KPARAM_INFO
	.align		4
.L_9:
        /*0018*/ 	.byte	0x04, 0x17
        /*001a*/ 	.short	(.L_11 - .L_10)
.L_10:
        /*001c*/ 	.word	0x00000000
        /*0020*/ 	.short	0x0002
        /*0022*/ 	.short	0x0010
        /*0024*/ 	.byte	0x00, 0xf0, 0x21, 0x00


	//----- nvinfo : EIATTR_KPARAM_INFO
	.align		4
.L_11:
        /*0028*/ 	.byte	0x04, 0x17
        /*002a*/ 	.short	(.L_13 - .L_12)
.L_12:
        /*002c*/ 	.word	0x00000000
        /*0030*/ 	.short	0x0001
        /*0032*/ 	.short	0x0008
        /*0034*/ 	.byte	0x00, 0xf0, 0x21, 0x00


	//----- nvinfo : EIATTR_KPARAM_INFO
	.align		4
.L_13:
        /*0038*/ 	.byte	0x04, 0x17
        /*003a*/ 	.short	(.L_15 - .L_14)
.L_14:
        /*003c*/ 	.word	0x00000000
        /*0040*/ 	.short	0x0000
        /*0042*/ 	.short	0x0000
        /*0044*/ 	.byte	0x00, 0xf0, 0x21, 0x00


	//----- nvinfo : EIATTR_SPARSE_MMA_MASK
	.align		4
.L_15:
        /*0048*/ 	.byte	0x03, 0x50
        /*004a*/ 	.short	0x0000


	//----- nvinfo : EIATTR_WMMA_USED
	.align		4
        /*004c*/ 	.byte	0x01, 0x2b
	.zero		2


	//----- nvinfo : EIATTR_MAXREG_COUNT
	.align		4
        /*0050*/ 	.byte	0x03, 0x1b
        /*0052*/ 	.short	0x00ff


	//----- nvinfo : EIATTR_NUM_BARRIERS
	.align		4
        /*0054*/ 	.byte	0x02, 0x4c
        /*0056*/ 	.byte	0x01
	.zero		1


	//----- nvinfo : EIATTR_MERCURY_ISA_VERSION
	.align		4
        /*0058*/ 	.byte	0x03, 0x5f
        /*005a*/ 	.short	0x0101


	//----- nvinfo : EIATTR_VRC_CTA_INIT_COUNT
	.align		4
        /*005c*/ 	.byte	0x02, 0x4a
	.zero		1
	.zero		1


	//----- nvinfo : EIATTR_EXIT_INSTR_OFFSETS
	.align		4
        /*0060*/ 	.byte	0x04, 0x1c
        /*0062*/ 	.short	(.L_17 - .L_16)


	//   ....[0]....
.L_16:
        /*0064*/ 	.word	0x00003230


	//----- nvinfo : EIATTR_CBANK_PARAM_SIZE
	.align		4
.L_17:
        /*0068*/ 	.byte	0x03, 0x19
        /*006a*/ 	.short	0x001c


	//----- nvinfo : EIATTR_PARAM_CBANK
	.align		4
        /*006c*/ 	.byte	0x04, 0x0a
        /*006e*/ 	.short	(.L_19 - .L_18)
	.align		4
.L_18:
        /*0070*/ 	.word	index@(.nv.constant0.wmmaMatmulV9)
        /*0074*/ 	.short	0x0380
        /*0076*/ 	.short	0x001c


	//----- nvinfo : EIATTR_SW_WAR
	.align		4
.L_19:
        /*0078*/ 	.byte	0x04, 0x36
        /*007a*/ 	.short	(.L_21 - .L_20)
.L_20:
        /*007c*/ 	.word	0x00000008
.L_21:


//--------------------- .nv.callgraph             --------------------------
	.section	.nv.callgraph,"",@"SHT_CUDA_CALLGRAPH"
	.align	4
	.sectionentsize	8
	.align		4
        /*0000*/ 	.word	0x00000000
	.align		4
        /*0004*/ 	.word	0xffffffff
	.align		4
        /*0008*/ 	.word	0x00000000
	.align		4
        /*000c*/ 	.word	0xfffffffe
	.align		4
        /*0010*/ 	.word	0x00000000
	.align		4
        /*0014*/ 	.word	0xfffffffd
	.align		4
        /*0018*/ 	.word	0x00000000
	.align		4
        /*001c*/ 	.word	0xfffffffc


//--------------------- .text.wmmaMatmulV9        --------------------------
	.section	.text.wmmaMatmulV9,"ax",@progbits
	.align	128
        .global         wmmaMatmulV9
        .type           wmmaMatmulV9,@function
        .size           wmmaMatmulV9,(.L_x_3 - wmmaMatmulV9)
        .other          wmmaMatmulV9,@"STO_CUDA_ENTRY STV_DEFAULT"
wmmaMatmulV9:
.text.wmmaMatmulV9:
[----:B------:R-:W-:Y:S01]  /*0000*/  LDC R1, c[0x0][0x37c] ;  /* 0x0000df00ff017b82 */ /* 0x000fe20000000800 */
[----:B------:R-:W0:Y:S07]  /*0010*/  S2R R51, SR_TID.Y ;  /* 0x0000000000337919 */ /* 0x000e2e0000002200 */
[----:B------:R-:W1:Y:S01]  /*0020*/  S2UR UR6, SR_CTAID.Y ;  /* 0x00000000000679c3 */ /* 0x000e620000002600 */
[----:B------:R-:W2:Y:S01]  /*0030*/  LDCU UR11, c[0x0][0x398] ;  /* 0x00007300ff0b77ac */ /* 0x000ea20008000800 */
[----:B------:R-:W-:Y:S01]  /*0040*/  IMAD.MOV.U32 R5, RZ, RZ, RZ ;  /* 0x000000ffff057224 */ /* 0x000fe200078e00ff */
[----:B------:R-:W3:Y:S01]  /*0050*/  S2R R48, SR_CTAID.X ;  /* 0x0000000000307919 */ /* 0x000ee20000002500 */
[----:B------:R-:W-:-:S02]  /*0060*/  CS2R R40, SRZ ;  /* 0x0000000000287805 */ /* 0x000fc4000001ff00 */
[----:B------:R-:W-:Y:S02]  /*0070*/  CS2R R42, SRZ ;  /* 0x00000000002a7805 */ /* 0x000fe4000001ff00 */
[----:B------:R-:W-:Y:S01]  /*0080*/  CS2R R28, SRZ ;  /* 0x00000000001c7805 */ /* 0x000fe2000001ff00 */
[----:B------:R-:W4:Y:S01]  /*0090*/  S2R R4, SR_TID.X ;  /* 0x0000000000047919 */ /* 0x000f220000002100 */
[----:B------:R-:W3:Y:S01]  /*00a0*/  LDC.64 R14, c[0x0][0x388] ;  /* 0x0000e200ff0e7b82 */ /* 0x000ee20000000a00 */
[----:B------:R-:W-:Y:S02]  /*00b0*/  CS2R R30, SRZ ;  /* 0x00000000001e7805 */ /* 0x000fe4000001ff00 */
[----:B------:R-:W-:Y:S02]  /*00c0*/  CS2R R24, SRZ ;  /* 0x0000000000187805 */ /* 0x000fe4000001ff00 */
[----:B------:R-:W-:Y:S02]  /*00d0*/  CS2R R26, SRZ ;  /* 0x00000000001a7805 */ /* 0x000fe4000001ff00 */
[----:B------:R-:W-:-:S02]  /*00e0*/  CS2R R20, SRZ ;  /* 0x0000000000147805 */ /* 0x000fc4000001ff00 */
[----:B------:R-:W-:Y:S02]  /*00f0*/  CS2R R22, SRZ ;  /* 0x0000000000167805 */ /* 0x000fe4000001ff00 */
[----:B------:R-:W-:Y:S02]  /*0100*/  CS2R R16, SRZ ;  /* 0x0000000000107805 */ /* 0x000fe4000001ff00 */
[----:B------:R-:W-:Y:S01]  /*0110*/  CS2R R18, SRZ ;  /* 0x0000000000127805 */ /* 0x000fe2000001ff00 */
[----:B------:R-:W5:Y:S01]  /*0120*/  LDC.64 R12, c[0x0][0x380] ;  /* 0x0000e000ff0c7b82 */ /* 0x000f620000000a00 */
[----:B------:R-:W3:Y:S01]  /*0130*/  LDCU.64 UR8, c[0x0][0x358] ;  /* 0x00006b00ff0877ac */ /* 0x000ee20008000a00 */
[----:B--2---:R-:W-:Y:S02]  /*0140*/  USHF.L.U32 UR7, UR11, 0x6, URZ ;  /* 0x000000060b077899 */ /* 0x004fe400080006ff */
[----:B------:R-:W-:Y:S02]  /*0150*/  USHF.R.U32.HI UR12, URZ, 0x1a, UR11 ;  /* 0x0000001aff0c7899 */ /* 0x000fe4000801160b */
[----:B-1----:R-:W-:-:S02]  /*0160*/  USHF.L.U32 UR4, UR6, 0x6, URZ ;  /* 0x0000000606047899 */ /* 0x002fc400080006ff */
[----:B------:R-:W-:Y:S02]  /*0170*/  USHF.R.U32.HI UR5, URZ, 0x1a, UR6 ;  /* 0x0000001aff057899 */ /* 0x000fe40008011606 */
[----:B------:R-:W-:Y:S02]  /*0180*/  UISETP.GT.U32.AND UP0, UPT, UR11, URZ, UPT ;  /* 0x000000ff0b00728c */ /* 0x000fe4000bf04070 */
[C---:B0-----:R-:W-:Y:S01]  /*0190*/  LEA R11, P0, R51.reuse, UR4, 0x4 ;  /* 0x00000004330b7c11 */ /* 0x041fe2000f8020ff */
[C---:B------:R-:W-:Y:S01]  /*01a0*/  IMAD.SHL.U32 R7, R51.reuse, 0x10, RZ ;  /* 0x0000001033077824 */ /* 0x040fe200078e00ff */
[----:B------:R-:W-:Y:S01]  /*01b0*/  SHF.R.U32.HI R0, RZ, 0x1c, R51 ;  /* 0x0000001cff007819 */ /* 0x000fe20000011633 */
[----:B------:R-:W-:Y:S01]  /*01c0*/  UMOV UR4, 0x400 ;  /* 0x0000040000047882 */ /* 0x000fe20000000000 */
[----:B------:R-:W-:Y:S01]  /*01d0*/  LEA.HI.X R2, R51, UR5, RZ, 0x4, P0 ;  /* 0x0000000533027c11 */ /* 0x000fe200080f24ff */
[----:B------:R-:W-:Y:S01]  /*01e0*/  USHF.L.U32 UR13, UR7, 0x8, URZ ;  /* 0x00000008070d7899 */ /* 0x000fe200080006ff */
[----:B---3--:R-:W-:Y:S01]  /*01f0*/  LEA R9, P0, R48, R14, 0x8 ;  /* 0x0000000e30097211 */ /* 0x008fe200078040ff */
[----:B------:R-:W-:Y:S01]  /*0200*/  IMAD R6, R0, UR7, RZ ;  /* 0x0000000700067c24 */ /* 0x000fe2000f8e02ff */
[----:B------:R-:W0:Y:S01]  /*0210*/  S2UR UR5, SR_CgaCtaId ;  /* 0x00000000000579c3 */ /* 0x000e220000008800 */
[----:B------:R-:W-:-:S02]  /*0220*/  IMAD R0, R2, UR7, RZ ;  /* 0x0000000702007c24 */ /* 0x000fc4000f8e02ff */
[C---:B------:R-:W-:Y:S02]  /*0230*/  IMAD R47, R7.reuse, UR12, R6 ;  /* 0x0000000c072f7c24 */ /* 0x040fe4000f8e0206 */
[----:B----4-:R-:W-:-:S04]  /*0240*/  IMAD.WIDE.U32 R6, R7, UR7, R4 ;  /* 0x0000000707067c25 */ /* 0x010fc8000f8e0004 */
[----:B------:R-:W-:Y:S01]  /*0250*/  IMAD R45, R11, UR12, R0 ;  /* 0x0000000c0b2d7c24 */ /* 0x000fe2000f8e0200 */
[----:B------:R-:W-:Y:S01]  /*0260*/  LEA.HI.X R0, R48, R15, RZ, 0x8, P0 ;  /* 0x0000000f30007211 */ /* 0x000fe200000f44ff */
[----:B------:R-:W-:Y:S01]  /*0270*/  IMAD.IADD R47, R7, 0x1, R47 ;  /* 0x00000001072f7824 */ /* 0x000fe200078e022f */
[C---:B------:R-:W-:Y:S01]  /*0280*/  LEA R46, P1, R6.reuse, R9, 0x2 ;  /* 0x00000009062e7211 */ /* 0x040fe200078210ff */
[----:B------:R-:W-:Y:S01]  /*0290*/  IMAD.WIDE.U32 R2, R11, UR7, R4 ;  /* 0x000000070b027c25 */ /* 0x000fe2000f8e0004 */
[----:B------:R-:W-:Y:S02]  /*02a0*/  CS2R R14, SRZ ;  /* 0x00000000000e7805 */ /* 0x000fe4000001ff00 */
[----:B------:R-:W-:Y:S02]  /*02b0*/  CS2R R8, SRZ ;  /* 0x0000000000087805 */ /* 0x000fe4000001ff00 */
[----:B------:R-:W-:Y:S01]  /*02c0*/  LEA.HI.X R47, R6, R0, R47, 0x2, P1 ;  /* 0x00000000062f7211 */ /* 0x000fe200008f142f */
[----:B------:R-:W-:Y:S01]  /*02d0*/  IMAD.SHL.U32 R5, R51, 0x10, RZ ;  /* 0x0000001033057824 */ /* 0x000fe200078e00ff */
[----:B------:R-:W1:Y:S01]  /*02e0*/  S2R R0, SR_TID.Y ;  /* 0x0000000000007919 */ /* 0x000e620000002200 */
[----:B------:R-:W-:Y:S01]  /*02f0*/  IMAD.IADD R45, R3, 0x1, R45 ;  /* 0x00000001032d7824 */ /* 0x000fe200078e022d */
[C---:B-----5:R-:W-:Y:S01]  /*0300*/  LEA R44, P0, R2.reuse, R12, 0x2 ;  /* 0x0000000c022c7211 */ /* 0x060fe200078010ff */
[C-C-:B------:R-:W-:Y:S01]  /*0310*/  IMAD R50, R5.reuse, 0x48, R4.reuse ;  /* 0x0000004805327824 */ /* 0x140fe200078e0204 */
[----:B------:R-:W-:Y:S01]  /*0320*/  CS2R R10, SRZ ;  /* 0x00000000000a7805 */ /* 0x000fe2000001ff00 */
[----:B------:R-:W-:Y:S01]  /*0330*/  IMAD R49, R5, 0x50, R4 ;  /* 0x0000005005317824 */ /* 0x000fe200078e0204 */
[----:B0-----:R-:W-:Y:S01]  /*0340*/  ULEA UR10, UR5, UR4, 0x18 ;  /* 0x00000004050a7291 */ /* 0x001fe2000f8ec0ff */
[----:B------:R-:W-:Y:S01]  /*0350*/  LEA.HI.X R45, R2, R13, R45, 0x2, P0 ;  /* 0x0000000d022d7211 */ /* 0x000fe200000f142d */
[----:B------:R-:W-:Y:S01]  /*0360*/  UIADD3 UR4, UPT, UPT, UR4, 0x4800, URZ ;  /* 0x0000480004047890 */ /* 0x000fe2000fffe0ff */
[----:B------:R-:W-:Y:S01]  /*0370*/  CS2R R12, SRZ ;  /* 0x00000000000c7805 */ /* 0x000fe2000001ff00 */
[----:B------:R-:W-:Y:S01]  /*0380*/  IMAD.MOV.U32 R4, RZ, RZ, RZ ;  /* 0x000000ffff047224 */ /* 0x000fe200078e00ff */
[----:B------:R-:W-:Y:S01]  /*0390*/  CS2R R6, SRZ ;  /* 0x0000000000067805 */ /* 0x000fe2000001ff00 */
[----:B------:R-:W-:Y:S01]  /*03a0*/  ULEA UR4, UR5, UR4, 0x18 ;  /* 0x0000000405047291 */ /* 0x000fe2000f8ec0ff */
[----:B------:R-:W-:Y:S01]  /*03b0*/  IMAD.MOV.U32 R5, RZ, RZ, RZ ;  /* 0x000000ffff057224 */ /* 0x000fe200078e00ff */
[----:B------:R-:W-:Y:S01]  /*03c0*/  LEA R50, R50, UR10, 0x2 ;  /* 0x0000000a32327c11 */ /* 0x000fe2000f8e10ff */
[----:B------:R-:W-:-:S03]  /*03d0*/  USHF.L.U64.HI UR5, UR7, 0x8, UR12 ;  /* 0x0000000807057899 */ /* 0x000fc6000801020c */
[----:B------:R-:W-:Y:S01]  /*03e0*/  LEA R49, R49, UR4, 0x2 ;  /* 0x0000000431317c11 */ /* 0x000fe2000f8e10ff */
[----:B------:R-:W-:Y:S08]  /*03f0*/  BRA.U !UP0, `(.L_x_0) ;  /* 0x0000002908f07547 */ /* 0x000ff0000b800000 */
[----:B------:R-:W-:Y:S01]  /*0400*/  IMAD.U32 R2, RZ, RZ, UR10 ;  /* 0x0000000aff027e24 */ /* 0x000fe2000f8e00ff */
[----:B------:R-:W0:Y:S03]  /*0410*/  LDCU UR11, c[0x0][0x398] ;  /* 0x00007300ff0b77ac */ /* 0x000e260008000800 */
[----:B------:R-:W-:Y:S01]  /*0420*/  IMAD R51, R51, 0x1200, R2 ;  /* 0x0000120033337824 */ /* 0x000fe200078e0202 */
[----:B------:R-:W-:Y:S02]  /*0430*/  USHF.L.U64.HI UR14, UR7, 0x2, UR12 ;  /* 0x00000002070e7899 */ /* 0x000fe4000801020c */
[----:B------:R-:W-:-:S12]  /*0440*/  USHF.L.U32 UR10, UR7, 0x2, URZ ;  /* 0x00000002070a7899 */ /* 0x000fd800080006ff */
.L_x_1:
[----:B------:R-:W-:-:S04]  /*0450*/  IADD3 R2, P0, PT, R44, UR10, RZ ;  /* 0x0000000a2c027c10 */ /* 0x000fc8000ff1e0ff */
[----:B------:R-:W-:Y:S02]  /*0460*/  IADD3.X R3, PT, PT, R45, UR14, RZ, P0, !PT ;  /* 0x0000000e2d037c10 */ /* 0x000fe400087fe4ff */
[----:B------:R-:W-:-:S03]  /*0470*/  IADD3 R60, P0, PT, R2, UR10, RZ ;  /* 0x0000000a023c7c10 */ /* 0x000fc6000ff1e0ff */
[----:B------:R-:W2:Y:S01]  /*0480*/  LDG.E R34, desc[UR8][R2.64] ;  /* 0x0000000802227981 */ /* 0x000ea2000c1e1900 */
[----:B------:R-:W-:-:S05]  /*0490*/  IADD3.X R61, PT, PT, R3, UR14, RZ, P0, !PT ;  /* 0x0000000e033d7c10 */ /* 0x000fca00087fe4ff */
[----:B------:R-:W3:Y:S04]  /*04a0*/  LDG.E R57, desc[UR8][R60.64+0x80] ;  /* 0x000080083c397981 */ /* 0x000ee8000c1e1900 */
[----:B------:R4:W5:Y:S01]  /*04b0*/  LDG.E R55, desc[UR8][R60.64] ;  /* 0x000000083c377981 */ /* 0x000962000c1e1900 */
[----:B------:R-:W-:-:S03]  /*04c0*/  IADD3 R36, P0, PT, R60, UR10, RZ ;  /* 0x0000000a3c247c10 */ /* 0x000fc6000ff1e0ff */
[----:B------:R-:W5:Y:S01]  /*04d0*/  LDG.E R2, desc[UR8][R2.64+0x80] ;  /* 0x0000800802027981 */ /* 0x000f62000c1e1900 */
[----:B------:R-:W-:Y:S02]  /*04e0*/  IADD3.X R37, PT, PT, R61, UR14, RZ, P0, !PT ;  /* 0x0000000e3d257c10 */ /* 0x000fe400087fe4ff */
[----:B------:R-:W-:-:S03]  /*04f0*/  IADD3 R58, P0, PT, R36, UR10, RZ ;  /* 0x0000000a243a7c10 */ /* 0x000fc6000ff1e0ff */
[----:B------:R-:W5:Y:S01]  /*0500*/  LDG.E R38, desc[UR8][R36.64+0x80] ;  /* 0x0000800824267981 */ /* 0x000f62000c1e1900 */
[----:B------:R-:W-:Y:S02]  /*0510*/  IADD3.X R59, PT, PT, R37, UR14, RZ, P0, !PT ;  /* 0x0000000e253b7c10 */ /* 0x000fe400087fe4ff */
[----:B------:R-:W-:Y:S01]  /*0520*/  IADD3 R32, P0, PT, R58, UR10, RZ ;  /* 0x0000000a3a207c10 */ /* 0x000fe2000ff1e0ff */
[----:B------:R0:W5:Y:S03]  /*0530*/  LDG.E R53, desc[UR8][R36.64] ;  /* 0x0000000824357981 */ /* 0x000166000c1e1900 */
[----:B------:R-:W-:Y:S01]  /*0540*/  IADD3.X R33, PT, PT, R59, UR14, RZ, P0, !PT ;  /* 0x0000000e3b217c10 */ /* 0x000fe200087fe4ff */
[----:B------:R-:W5:Y:S01]  /*0550*/  LDG.E R3, desc[UR8][R58.64] ;  /* 0x000000083a037981 */ /* 0x000f62000c1e1900 */
[----:B----4-:R-:W-:-:S03]  /*0560*/  IADD3 R60, P0, PT, R32, UR10, RZ ;  /* 0x0000000a203c7c10 */ /* 0x010fc6000ff1e0ff */
[----:B------:R-:W4:Y:S01]  /*0570*/  LDG.E R39, desc[UR8][R32.64] ;  /* 0x0000000820277981 */ /* 0x000f22000c1e1900 */
[----:B------:R-:W-:-:S03]  /*0580*/  IADD3.X R61, PT, PT, R33, UR14, RZ, P0, !PT ;  /* 0x0000000e213d7c10 */ /* 0x000fc600087fe4ff */
[----:B------:R1:W4:Y:S01]  /*0590*/  LDG.E R35, desc[UR8][R58.64+0x80] ;  /* 0x000080083a237981 */ /* 0x000322000c1e1900 */
[----:B0-----:R-:W-:-:S03]  /*05a0*/  IADD3 R36, P0, PT, R60, UR10, RZ ;  /* 0x0000000a3c247c10 */ /* 0x001fc6000ff1e0ff */
[----:B------:R-:W4:Y:S04]  /*05b0*/  LDG.E R54, desc[UR8][R60.64] ;  /* 0x000000083c367981 */ /* 0x000f28000c1e1900 */
[----:B------:R-:W4:Y:S01]  /*05c0*/  LDG.E R32, desc[UR8][R32.64+0x80] ;  /* 0x0000800820207981 */ /* 0x000f22000c1e1900 */
[----:B------:R-:W-:Y:S02]  /*05d0*/  IADD3.X R37, PT, PT, R61, UR14, RZ, P0, !PT ;  /* 0x0000000e3d257c10 */ /* 0x000fe400087fe4ff */
[----:B-1----:R-:W-:-:S03]  /*05e0*/  IADD3 R58, P0, PT, R36, UR10, RZ ;  /* 0x0000000a243a7c10 */ /* 0x002fc6000ff1e0ff */
[----:B------:R-:W4:Y:S04]  /*05f0*/  LDG.E R56, desc[UR8][R36.64] ;  /* 0x0000000824387981 */ /* 0x000f28000c1e1900 */
[----:B------:R0:W4:Y:S01]  /*0600*/  LDG.E R33, desc[UR8][R60.64+0x80] ;  /* 0x000080083c217981 */ /* 0x000122000c1e1900 */
[----:B------:R-:W-:-:S03]  /*0610*/  IADD3.X R59, PT, PT, R37, UR14, RZ, P0, !PT ;  /* 0x0000000e253b7c10 */ /* 0x000fc600087fe4ff */
[----:B------:R1:W4:Y:S01]  /*0620*/  LDG.E R52, desc[UR8][R36.64+0x80] ;  /* 0x0000800824347981 */ /* 0x000322000c1e1900 */
[----:B0-----:R-:W-:-:S04]  /*0630*/  IADD3 R60, P0, PT, R58, UR10, RZ ;  /* 0x0000000a3a3c7c10 */ /* 0x001fc8000ff1e0ff */
[----:B------:R-:W-:Y:S02]  /*0640*/  IADD3.X R61, PT, PT, R59, UR14, RZ, P0, !PT ;  /* 0x0000000e3b3d7c10 */ /* 0x000fe400087fe4ff */
[----:B-1----:R-:W-:-:S04]  /*0650*/  IADD3 R36, P0, PT, R60, UR10, RZ ;  /* 0x0000000a3c247c10 */ /* 0x002fc8000ff1e0ff */
[----:B------:R-:W-:Y:S01]  /*0660*/  IADD3.X R37, PT, PT, R61, UR14, RZ, P0, !PT ;  /* 0x0000000e3d257c10 */ /* 0x000fe200087fe4ff */
[----:B--2---:R0:W-:Y:S04]  /*0670*/  STS [R50+0x120], R34 ;  /* 0x0001202232007388 */ /* 0x0041e80000000800 */
[----:B---3--:R1:W-:Y:S04]  /*0680*/  STS [R50+0x2c0], R57 ;  /* 0x0002c03932007388 */ /* 0x0083e80000000800 */
[----:B-----5:R2:W-:Y:S04]  /*0690*/  STS [R50+0x240], R55 ;  /* 0x0002403732007388 */ /* 0x0205e80000000800 */
[----:B0-----:R-:W3:Y:S04]  /*06a0*/  LDG.E R34, desc[UR8][R58.64] ;  /* 0x000000083a227981 */ /* 0x001ee8000c1e1900 */
[----:B-1----:R-:W5:Y:S04]  /*06b0*/  LDG.E R57, desc[UR8][R60.64+0x80] ;  /* 0x000080083c397981 */ /* 0x002f68000c1e1900 */
[----:B--2---:R-:W2:Y:S04]  /*06c0*/  LDG.E R55, desc[UR8][R60.64] ;  /* 0x000000083c377981 */ /* 0x004ea8000c1e1900 */
[----:B------:R-:W2:Y:S04]  /*06d0*/  LDG.E R61, desc[UR8][R36.64] ;  /* 0x00000008243d7981 */ /* 0x000ea8000c1e1900 */
[----:B------:R0:W-:Y:S04]  /*06e0*/  STS [R50+0x1a0], R2 ;  /* 0x0001a00232007388 */ /* 0x0001e80000000800 */
[----:B------:R1:W-:Y:S04]  /*06f0*/  STS [R50+0x3e0], R38 ;  /* 0x0003e02632007388 */ /* 0x0003e80000000800 */
[----:B0-----:R0:W2:Y:S02]  /*0700*/  LDG.E R2, desc[UR8][R58.64+0x80] ;  /* 0x000080083a027981 */ /* 0x0010a4000c1e1900 */
[----:B0-----:R-:W-:-:S04]  /*0710*/  IADD3 R58, P0, PT, R36, UR10, RZ ;  /* 0x0000000a243a7c10 */ /* 0x001fc8000ff1e0ff */
[----:B------:R-:W-:Y:S02]  /*0720*/  IADD3.X R59, PT, PT, R37, UR14, RZ, P0, !PT ;  /* 0x0000000e253b7c10 */ /* 0x000fe400087fe4ff */
[----:B-1----:R-:W-:Y:S01]  /*0730*/  IADD3 R38, P0, PT, R58, UR10, RZ ;  /* 0x0000000a3a267c10 */ /* 0x002fe2000ff1e0ff */
[----:B------:R0:W-:Y:S04]  /*0740*/  STS [R50+0x360], R53 ;  /* 0x0003603532007388 */ /* 0x0001e80000000800 */
[----:B------:R1:W-:Y:S04]  /*0750*/  STS [R50+0x480], R3 ;  /* 0x0004800332007388 */ /* 0x0003e80000000800 */
[----:B----4-:R4:W-:Y:S04]  /*0760*/  STS [R50+0x5a0], R39 ;  /* 0x0005a02732007388 */ /* 0x0109e80000000800 */
[----:B0-----:R0:W2:Y:S04]  /*0770*/  LDG.E R53, desc[UR8][R36.64+0x80] ;  /* 0x0000800824357981 */ /* 0x0010a8000c1e1900 */
[----:B-1----:R-:W2:Y:S01]  /*0780*/  LDG.E R3, desc[UR8][R58.64] ;  /* 0x000000083a037981 */ /* 0x002ea2000c1e1900 */
[----:B----4-:R-:W-:-:S02]  /*0790*/  IADD3.X R39, PT, PT, R59, UR14, RZ, P0, !PT ;  /* 0x0000000e3b277c10 */ /* 0x010fc400087fe4ff */
[----:B0-----:R-:W-:Y:S01]  /*07a0*/  IADD3 R36, P0, PT, R38, UR10, RZ ;  /* 0x0000000a26247c10 */ /* 0x001fe2000ff1e0ff */
[----:B------:R0:W-:Y:S03]  /*07b0*/  STS [R50+0x500], R35 ;  /* 0x0005002332007388 */ /* 0x0001e60000000800 */
[----:B------:R-:W-:Y:S01]  /*07c0*/  IADD3.X R37, PT, PT, R39, UR14, RZ, P0, !PT ;  /* 0x0000000e27257c10 */ /* 0x000fe200087fe4ff */
[----:B------:R1:W-:Y:S04]  /*07d0*/  STS [R50+0x620], R32 ;  /* 0x0006202032007388 */ /* 0x0003e80000000800 */
[----:B------:R-:W4:Y:S04]  /*07e0*/  LDG.E R60, desc[UR8][R38.64+0x80] ;  /* 0x00008008263c7981 */ /* 0x000f28000c1e1900 */
[----:B0-----:R0:W4:Y:S04]  /*07f0*/  LDG.E R35, desc[UR8][R58.64+0x80] ;  /* 0x000080083a237981 */ /* 0x001128000c1e1900 */
[----:B-1----:R-:W4:Y:S01]  /*0800*/  LDG.E R32, desc[UR8][R38.64] ;  /* 0x0000000826207981 */ /* 0x002f22000c1e1900 */
[----:B0-----:R-:W-:-:S03]  /*0810*/  IADD3 R58, P0, PT, R36, UR10, RZ ;  /* 0x0000000a243a7c10 */ /* 0x001fc6000ff1e0ff */
[----:B------:R0:W-:Y:S01]  /*0820*/  STS [R50+0x740], R33 ;  /* 0x0007402132007388 */ /* 0x0001e20000000800 */
[----:B------:R-:W-:-:S03]  /*0830*/  IADD3.X R59, PT, PT, R37, UR14, RZ, P0, !PT ;  /* 0x0000000e253b7c10 */ /* 0x000fc600087fe4ff */
[----:B------:R-:W4:Y:S04]  /*0840*/  LDG.E R38, desc[UR8][R36.64] ;  /* 0x0000000824267981 */ /* 0x000f28000c1e1900 */
[----:B0-----:R0:W4:Y:S02]  /*0850*/  LDG.E R33, desc[UR8][R36.64+0x80] ;  /* 0x0000800824217981 */ /* 0x001124000c1e1900 */
[----:B0-----:R-:W-:-:S04]  /*0860*/  IADD3 R36, P0, PT, R58, UR10, RZ ;  /* 0x0000000a3a247c10 */ /* 0x001fc8000ff1e0ff */
[----:B------:R-:W-:Y:S01]  /*0870*/  IADD3.X R37, PT, PT, R59, UR14, RZ, P0, !PT ;  /* 0x0000000e3b257c10 */ /* 0x000fe200087fe4ff */
[----:B------:R0:W-:Y:S04]  /*0880*/  STS [R50+0x6c0], R54 ;  /* 0x0006c03632007388 */ /* 0x0001e80000000800 */
[----:B------:R-:W4:Y:S04]  /*0890*/  LDG.E R39, desc[UR8][R36.64] ;  /* 0x0000000824277981 */ /* 0x000f28000c1e1900 */
[----:B------:R1:W-:Y:S04]  /*08a0*/  STS [R50+0x7e0], R56 ;  /* 0x0007e03832007388 */ /* 0x0003e80000000800 */
[----:B0-----:R-:W4:Y:S01]  /*08b0*/  LDG.E R54, desc[UR8][R58.64] ;  /* 0x000000083a367981 */ /* 0x001f22000c1e1900 */
[----:B-1----:R-:W-:-:S03]  /*08c0*/  IADD3 R56, P0, PT, R46, UR10, RZ ;  /* 0x0000000a2e387c10 */ /* 0x002fc6000ff1e0ff */
[----:B------:R-:W4:Y:S04]  /*08d0*/  LDG.E R58, desc[UR8][R58.64+0x80] ;  /* 0x000080083a3a7981 */ /* 0x000f28000c1e1900 */
[----:B------:R0:W-:Y:S04]  /*08e0*/  STS [R50+0x860], R52 ;  /* 0x0008603432007388 */ /* 0x0001e80000000800 */
[----:B------:R-:W4:Y:S04]  /*08f0*/  LDG.E R59, desc[UR8][R44.64+0x80] ;  /* 0x000080082c3b7981 */ /* 0x000f28000c1e1900 */
[----:B0-----:R0:W4:Y:S04]  /*0900*/  LDG.E R52, desc[UR8][R36.64+0x80] ;  /* 0x0000800824347981 */ /* 0x001128000c1e1900 */
[----:B---3--:R1:W-:Y:S04]  /*0910*/  STS [R50+0x900], R34 ;  /* 0x0009002232007388 */ /* 0x0083e80000000800 */
[----:B-----5:R3:W-:Y:S04]  /*0920*/  STS [R50+0xaa0], R57 ;  /* 0x000aa03932007388 */ /* 0x0207e80000000800 */
[----:B-1----:R-:W5:Y:S01]  /*0930*/  LDG.E R34, desc[UR8][R44.64] ;  /* 0x000000082c227981 */ /* 0x002f62000c1e1900 */
[----:B---3--:R-:W-:-:S03]  /*0940*/  IADD3.X R57, PT, PT, R47, UR14, RZ, P0, !PT ;  /* 0x0000000e2f397c10 */ /* 0x008fc600087fe4ff */
[----:B--2---:R1:W-:Y:S04]  /*0950*/  STS [R50+0xb40], R61 ;  /* 0x000b403d32007388 */ /* 0x0043e80000000800 */
[----:B-1----:R-:W2:Y:S04]  /*0960*/  LDG.E R61, desc[UR8][R56.64+0x80] ;  /* 0x00008008383d7981 */ /* 0x002ea8000c1e1900 */
[----:B------:R1:W-:Y:S02]  /*0970*/  STS [R50+0x980], R2 ;  /* 0x0009800232007388 */ /* 0x0003e40000000800 */
[----:B-1----:R-:W-:-:S02]  /*0980*/  IADD3 R2, P0, PT, R56, UR10, RZ ;  /* 0x0000000a38027c10 */ /* 0x002fc4000ff1e0ff */
[----:B------:R-:W-:Y:S04]  /*0990*/  STS [R50+0xa20], R55 ;  /* 0x000a203732007388 */ /* 0x000fe80000000800 */
[----:B------:R1:W-:Y:S04]  /*09a0*/  STS [R50+0xbc0], R53 ;  /* 0x000bc03532007388 */ /* 0x0003e80000000800 */
[----:B------:R3:W-:Y:S04]  /*09b0*/  STS [R50+0xc60], R3 ;  /* 0x000c600332007388 */ /* 0x0007e80000000800 */
[----:B-1----:R1:W2:Y:S01]  /*09c0*/  LDG.E R53, desc[UR8][R56.64] ;  /* 0x0000000838357981 */ /* 0x0022a2000c1e1900 */
[----:B---3--:R-:W-:-:S02]  /*09d0*/  IADD3.X R3, PT, PT, R57, UR14, RZ, P0, !PT ;  /* 0x0000000e39037c10 */ /* 0x008fc400087fe4ff */
[----:B0-----:R-:W-:-:S03]  /*09e0*/  IADD3 R36, P0, PT, R2, UR10, RZ ;  /* 0x0000000a02247c10 */ /* 0x001fc6000ff1e0ff */
[----:B------:R-:W3:Y:S01]  /*09f0*/  LDG.E R55, desc[UR8][R2.64] ;  /* 0x0000000802377981 */ /* 0x000ee2000c1e1900 */
[----:B------:R-:W-:Y:S02]  /*0a00*/  IADD3.X R37, PT, PT, R3, UR14, RZ, P0, !PT ;  /* 0x0000000e03257c10 */ /* 0x000fe400087fe4ff */
[----:B-1----:R-:W-:Y:S01]  /*0a10*/  IADD3 R56, P0, PT, R36, UR10, RZ ;  /* 0x0000000a24387c10 */ /* 0x002fe2000ff1e0ff */
[----:B----4-:R0:W-:Y:S03]  /*0a20*/  STS [R50+0xce0], R35 ;  /* 0x000ce02332007388 */ /* 0x0101e60000000800 */
[----:B------:R-:W-:Y:S01]  /*0a30*/  IADD3.X R57, PT, PT, R37, UR14, RZ, P0, !PT ;  /* 0x0000000e25397c10 */ /* 0x000fe200087fe4ff */
[----:B------:R1:W-:Y:S04]  /*0a40*/  STS [R50+0xd80], R32 ;  /* 0x000d802032007388 */ /* 0x0003e80000000800 */
[----:B0-----:R-:W4:Y:S04]  /*0a50*/  LDG.E R35, desc[UR8][R2.64+0x80] ;  /* 0x0000800802237981 */ /* 0x001f28000c1e1900 */
[----:B-1----:R-:W4:Y:S04]  /*0a60*/  LDG.E R32, desc[UR8][R36.64] ;  /* 0x0000000824207981 */ /* 0x002f28000c1e1900 */
[----:B------:R0:W4:Y:S04]  /*0a70*/  LDG.E R2, desc[UR8][R36.64+0x80] ;  /* 0x0000800824027981 */ /* 0x000128000c1e1900 */
[----:B------:R1:W-:Y:S04]  /*0a80*/  STS [R50+0xea0], R38 ;  /* 0x000ea02632007388 */ /* 0x0003e80000000800 */
[----:B------:R1:W-:Y:S01]  /*0a90*/  STS [R50+0xf20], R33 ;  /* 0x000f202132007388 */ /* 0x0003e20000000800 */
[----:B0-----:R-:W-:-:S03]  /*0aa0*/  IADD3 R36, P0, PT, R56, UR10, RZ ;  /* 0x0000000a38247c10 */ /* 0x001fc6000ff1e0ff */
[----:B------:R-:W4:Y:S01]  /*0ab0*/  LDG.E R3, desc[UR8][R56.64] ;  /* 0x0000000838037981 */ /* 0x000f22000c1e1900 */
[----:B------:R-:W-:Y:S02]  /*0ac0*/  IADD3.X R37, PT, PT, R57, UR14, RZ, P0, !PT ;  /* 0x0000000e39257c10 */ /* 0x000fe400087fe4ff */
[----:B-1----:R-:W-:Y:S01]  /*0ad0*/  IADD3 R38, P0, PT, R36, UR10, RZ ;  /* 0x0000000a24267c10 */ /* 0x002fe2000ff1e0ff */
[----:B------:R0:W4:Y:S04]  /*0ae0*/  LDG.E R33, desc[UR8][R56.64+0x80] ;  /* 0x0000800838217981 */ /* 0x000128000c1e1900 */
[----:B------:R1:W-:Y:S04]  /*0af0*/  STS [R50+0x10e0], R39 ;  /* 0x0010e02732007388 */ /* 0x0003e80000000800 */
[----:B------:R0:W-:Y:S01]  /*0b00*/  STS [R50+0xe00], R60 ;  /* 0x000e003c32007388 */ /* 0x0001e20000000800 */
[----:B-1----:R-:W-:-:S02]  /*0b10*/  IADD3.X R39, PT, PT, R37, UR14, RZ, P0, !PT ;  /* 0x0000000e25277c10 */ /* 0x002fc400087fe4ff */
[----:B0-----:R-:W-:Y:S01]  /*0b20*/  IADD3 R56, P0, PT, R38, UR10, RZ ;  /* 0x0000000a26387c10 */ /* 0x001fe2000ff1e0ff */
[----:B------:R-:W4:Y:S03]  /*0b30*/  LDG.E R60, desc[UR8][R36.64] ;  /* 0x00000008243c7981 */ /* 0x000f26000c1e1900 */
[----:B------:R-:W-:Y:S01]  /*0b40*/  IADD3.X R57, PT, PT, R39, UR14, RZ, P0, !PT ;  /* 0x0000000e27397c10 */ /* 0x000fe200087fe4ff */
[----:B------:R0:W-:Y:S04]  /*0b50*/  STS [R50+0x1040], R58 ;  /* 0x0010403a32007388 */ /* 0x0001e80000000800 */
[----:B0-----:R0:W4:Y:S04]  /*0b60*/  LDG.E R58, desc[UR8][R36.64+0x80] ;  /* 0x00008008243a7981 */ /* 0x001128000c1e1900 */
[----:B------:R1:W-:Y:S01]  /*0b70*/  STS [R50+0xfc0], R54 ;  /* 0x000fc03632007388 */ /* 0x0003e20000000800 */
[----:B0-----:R-:W-:-:S03]  /*0b80*/  IADD3 R36, P0, PT, R56, UR10, RZ ;  /* 0x0000000a38247c10 */ /* 0x001fc6000ff1e0ff */
[----:B------:R0:W-:Y:S01]  /*0b90*/  STS [R50+0x1160], R52 ;  /* 0x0011603432007388 */ /* 0x0001e20000000800 */
[----:B------:R-:W-:-:S03]  /*0ba0*/  IADD3.X R37, PT, PT, R57, UR14, RZ, P0, !PT ;  /* 0x0000000e39257c10 */ /* 0x000fc600087fe4ff */
[----:B-1----:R-:W4:Y:S04]  /*0bb0*/  LDG.E R54, desc[UR8][R38.64] ;  /* 0x0000000826367981 */ /* 0x002f28000c1e1900 */
[----:B------:R1:W-:Y:S04]  /*0bc0*/  STS [R50+0x80], R59 ;  /* 0x0000803b32007388 */ /* 0x0003e80000000800 */
[----:B0-----:R0:W4:Y:S04]  /*0bd0*/  LDG.E R52, desc[UR8][R38.64+0x80] ;  /* 0x0000800826347981 */ /* 0x001128000c1e1900 */
[----:B-1----:R-:W4:Y:S04]  /*0be0*/  LDG.E R59, desc[UR8][R56.64] ;  /* 0x00000008383b7981 */ /* 0x002f28000c1e1900 */
[----:B-----5:R1:W-:Y:S04]  /*0bf0*/  STS [R50], R34 ;  /* 0x0000002232007388 */ /* 0x0203e80000000800 */
[----:B-1----:R1:W5:Y:S04]  /*0c00*/  LDG.E R34, desc[UR8][R56.64+0x80] ;  /* 0x0000800838227981 */ /* 0x002368000c1e1900 */
[----:B--2---:R2:W-:Y:S04]  /*0c10*/  STS [R49+0x1c0], R61 ;  /* 0x0001c03d31007388 */ /* 0x0045e80000000800 */
[----:B--2---:R-:W2:Y:S01]  /*0c20*/  LDG.E R61, desc[UR8][R36.64+0x80] ;  /* 0x00008008243d7981 */ /* 0x004ea2000c1e1900 */
[----:B0-----:R-:W-:-:S04]  /*0c30*/  IADD3 R38, P0, PT, R36, UR10, RZ ;  /* 0x0000000a24267c10 */ /* 0x001fc8000ff1e0ff */
[----:B------:R-:W-:Y:S02]  /*0c40*/  IADD3.X R39, PT, PT, R37, UR14, RZ, P0, !PT ;  /* 0x0000000e25277c10 */ /* 0x000fe400087fe4ff */
[----:B-1----:R-:W-:-:S04]  /*0c50*/  IADD3 R56, P0, PT, R38, UR10, RZ ;  /* 0x0000000a26387c10 */ /* 0x002fc8000ff1e0ff */
[----:B------:R-:W-:Y:S01]  /*0c60*/  IADD3.X R57, PT, PT, R39, UR14, RZ, P0, !PT ;  /* 0x0000000e27397c10 */ /* 0x000fe200087fe4ff */
[----:B------:R0:W-:Y:S04]  /*0c70*/  STS [R49+0x140], R53 ;  /* 0x0001403531007388 */ /* 0x0001e80000000800 */
[----:B0-----:R0:W2:Y:S04]  /*0c80*/  LDG.E R53, desc[UR8][R36.64] ;  /* 0x0000000824357981 */ /* 0x0010a8000c1e1900 */
[----:B---3--:R1:W-:Y:S01]  /*0c90*/  STS [R49+0x280], R55 ;  /* 0x0002803731007388 */ /* 0x0083e20000000800 */
[----:B0-----:R-:W-:-:S03]  /*0ca0*/  IADD3 R36, P0, PT, R56, UR10, RZ ;  /* 0x0000000a38247c10 */ /* 0x001fc6000ff1e0ff */
[----:B----4-:R0:W-:Y:S01]  /*0cb0*/  STS [R49+0x300], R35 ;  /* 0x0003002331007388 */ /* 0x0101e20000000800 */
[----:B------:R-:W-:-:S03]  /*0cc0*/  IADD3.X R37, PT, PT, R57, UR14, RZ, P0, !PT ;  /* 0x0000000e39257c10 */ /* 0x000fc600087fe4ff */
[----:B-1----:R-:W3:Y:S04]  /*0cd0*/  LDG.E R55, desc[UR8][R38.64+0x80] ;  /* 0x0000800826377981 */ /* 0x002ee8000c1e1900 */
[----:B0-----:R0:W4:Y:S04]  /*0ce0*/  LDG.E R35, desc[UR8][R38.64] ;  /* 0x0000000826237981 */ /* 0x001128000c1e1900 */
[----:B------:R1:W-:Y:S01]  /*0cf0*/  STS [R49+0x3c0], R32 ;  /* 0x0003c02031007388 */ /* 0x0003e20000000800 */
[----:B0-----:R-:W-:-:S03]  /*0d00*/  IADD3 R38, P0, PT, R36, UR10, RZ ;  /* 0x0000000a24267c10 */ /* 0x001fc6000ff1e0ff */
[----:B------:R0:W-:Y:S01]  /*0d10*/  STS [R49+0x440], R2 ;  /* 0x0004400231007388 */ /* 0x0001e20000000800 */
[----:B------:R-:W-:-:S03]  /*0d20*/  IADD3.X R39, PT, PT, R37, UR14, RZ, P0, !PT ;  /* 0x0000000e25277c10 */ /* 0x000fc600087fe4ff */
[----:B-1----:R-:W4:Y:S04]  /*0d30*/  LDG.E R32, desc[UR8][R56.64+0x80] ;  /* 0x0000800838207981 */ /* 0x002f28000c1e1900 */
        /* <DEDUP_REMOVED lines=12> */
[----:B0-----:R0:W4:Y:S02]  /*0e00*/  LDG.E R58, desc[UR8][R38.64+0x80] ;  /* 0x00008008263a7981 */ /* 0x001124000c1e1900 */
[----:B0-----:R-:W-:Y:S02]  /*0e10*/  IADD3 R38, P0, PT, R36, UR10, RZ ;  /* 0x0000000a24267c10 */ /* 0x001fe4000ff1e0ff */
[----:B------:R0:W-:Y:S02]  /*0e20*/  STS [R49+0x780], R54 ;  /* 0x0007803631007388 */ /* 0x0001e40000000800 */
[----:B------:R-:W-:-:S02]  /*0e30*/  IADD3.X R39, PT, PT, R37, UR14, RZ, P0, !PT ;  /* 0x0000000e25277c10 */ /* 0x000fc400087fe4ff */
[----:B------:R1:W-:Y:S04]  /*0e40*/  STS [R49+0x800], R52 ;  /* 0x0008003431007388 */ /* 0x0003e80000000800 */
[----:B------:R1:W-:Y:S04]  /*0e50*/  STS [R49+0x8c0], R59 ;  /* 0x0008c03b31007388 */ /* 0x0003e80000000800 */
[----:B0-----:R-:W4:Y:S04]  /*0e60*/  LDG.E R54, desc[UR8][R56.64] ;  /* 0x0000000838367981 */ /* 0x001f28000c1e1900 */
[----:B-1----:R0:W4:Y:S04]  /*0e70*/  LDG.E R52, desc[UR8][R56.64+0x80] ;  /* 0x0000800838347981 */ /* 0x002128000c1e1900 */
[----:B------:R-:W4:Y:S04]  /*0e80*/  LDG.E R59, desc[UR8][R38.64] ;  /* 0x00000008263b7981 */ /* 0x000f28000c1e1900 */
[----:B------:R-:W4:Y:S04]  /*0e90*/  LDG.E R57, desc[UR8][R36.64+0x80] ;  /* 0x0000800824397981 */ /* 0x000f28000c1e1900 */
[----:B------:R-:W4:Y:S04]  /*0ea0*/  LDG.E R38, desc[UR8][R38.64+0x80] ;  /* 0x0000800826267981 */ /* 0x000f28000c1e1900 */
[----:B-----5:R1:W-:Y:S04]  /*0eb0*/  STS [R49+0x940], R34 ;  /* 0x0009402231007388 */ /* 0x0203e80000000800 */
[----:B-1----:R1:W5:Y:S04]  /*0ec0*/  LDG.E R34, desc[UR8][R36.64] ;  /* 0x0000000824227981 */ /* 0x002368000c1e1900 */
[----:B--2---:R2:W-:Y:S04]  /*0ed0*/  STS [R49+0xa80], R61 ;  /* 0x000a803d31007388 */ /* 0x0045e80000000800 */
[----:B------:R-:W5:Y:S04]  /*0ee0*/  LDG.E R36, desc[UR8][R46.64+0x80] ;  /* 0x000080082e247981 */ /* 0x000f68000c1e1900 */
[----:B--2---:R-:W2:Y:S01]  /*0ef0*/  LDG.E R61, desc[UR8][R46.64] ;  /* 0x000000082e3d7981 */ /* 0x004ea2000c1e1900 */
[----:B0-----:R-:W1:Y:S01]  /*0f00*/  S2R R56, SR_LANEID ;  /* 0x0000000000387919 */ /* 0x001e620000000000 */
[----:B------:R-:W-:-:S02]  /*0f10*/  UIADD3 UR15, UPT, UPT, UR4, 0x40, URZ ;  /* 0x00000040040f7890 */ /* 0x000fc4000fffe0ff */
[----:B------:R-:W-:Y:S02]  /*0f20*/  UIADD3 UR16, UPT, UPT, UR4, 0x80, URZ ;  /* 0x0000008004107890 */ /* 0x000fe4000fffe0ff */
[----:B------:R-:W-:Y:S01]  /*0f30*/  UIADD3 UR17, UPT, UPT, UR4, 0xc0, URZ ;  /* 0x000000c004117890 */ /* 0x000fe2000fffe0ff */
[----:B------:R0:W-:Y:S01]  /*0f40*/  STS [R49+0xa00], R53 ;  /* 0x000a003531007388 */ /* 0x0001e20000000800 */
[----:B-1----:R-:W-:Y:S02]  /*0f50*/  SHF.R.U32.HI R37, RZ, 0x2, R56 ;  /* 0x00000002ff257819 */ /* 0x002fe40000011638 */
[----:B0-----:R-:W-:Y:S01]  /*0f60*/  LOP3.LUT R53, R56, 0x3, RZ, 0xc0, !PT ;  /* 0x0000000338357812 */ /* 0x001fe200078ec0ff */
[----:B---3--:R-:W-:Y:S04]  /*0f70*/  STS [R49+0xbc0], R55 ;  /* 0x000bc03731007388 */ /* 0x008fe80000000800 */
[----:B----4-:R-:W-:Y:S01]  /*0f80*/  STS [R49+0xb40], R35 ;  /* 0x000b402331007388 */ /* 0x010fe20000000800 */
[----:B------:R-:W-:-:S02]  /*0f90*/  IMAD R56, R37, 0x48, R53 ;  /* 0x0000004825387824 */ /* 0x000fc400078e0235 */
[----:B------:R-:W-:Y:S01]  /*0fa0*/  IMAD R53, R53, 0x50, R37 ;  /* 0x0000005035357824 */ /* 0x000fe200078e0225 */
[----:B------:R0:W-:Y:S04]  /*0fb0*/  STS [R49+0xd00], R32 ;  /* 0x000d002031007388 */ /* 0x0001e80000000800 */
[----:B------:R-:W-:Y:S04]  /*0fc0*/  STS [R49+0xc80], R2 ;  /* 0x000c800231007388 */ /* 0x000fe80000000800 */
[----:B------:R-:W-:Y:S04]  /*0fd0*/  STS [R49+0xe40], R3 ;  /* 0x000e400331007388 */ /* 0x000fe80000000800 */
[----:B------:R-:W-:Y:S04]  /*0fe0*/  STS [R49+0xdc0], R33 ;  /* 0x000dc02131007388 */ /* 0x000fe80000000800 */
[----:B------:R-:W-:Y:S04]  /*0ff0*/  STS [R49+0xf00], R60 ;  /* 0x000f003c31007388 */ /* 0x000fe80000000800 */
[----:B------:R-:W-:Y:S01]  /*1000*/  STS [R49+0xf80], R58 ;  /* 0x000f803a31007388 */ /* 0x000fe20000000800 */
[----:B0-----:R-:W-:-:S03]  /*1010*/  IMAD R32, R56, 0x4, R51 ;  /* 0x0000000438207824 */ /* 0x001fc600078e0233 */
[----:B------:R0:W-:Y:S04]  /*1020*/  STS [R49+0x1040], R54 ;  /* 0x0010403631007388 */ /* 0x0001e80000000800 */
[----:B------:R1:W-:Y:S04]  /*1030*/  STS [R49+0x10c0], R52 ;  /* 0x0010c03431007388 */ /* 0x0003e80000000800 */
[----:B------:R-:W-:Y:S04]  /*1040*/  STS [R49+0x12c0], R59 ;  /* 0x0012c03b31007388 */ /* 0x000fe80000000800 */
[----:B------:R3:W-:Y:S04]  /*1050*/  STS [R49+0x1200], R57 ;  /* 0x0012003931007388 */ /* 0x0007e80000000800 */
[----:B------:R-:W-:Y:S01]  /*1060*/  STS [R49+0x1340], R38 ;  /* 0x0013402631007388 */ /* 0x000fe20000000800 */
[----:B0-----:R-:W-:-:S02]  /*1070*/  VIADD R54, R56, 0x240 ;  /* 0x0000024038367836 */ /* 0x001fc40000000000 */
[C---:B-1----:R-:W-:Y:S02]  /*1080*/  VIADD R52, R53.reuse, 0x8 ;  /* 0x0000000835347836 */ /* 0x042fe40000000000 */
[----:B------:R-:W-:Y:S01]  /*1090*/  IMAD R33, R54, 0x4, R51 ;  /* 0x0000000436217824 */ /* 0x000fe200078e0233 */
[C---:B---3--:R-:W-:Y:S02]  /*10a0*/  LEA R57, R53.reuse, UR15, 0x2 ;  /* 0x0000000f35397c11 */ /* 0x048fe4000f8e10ff */
[C---:B------:R-:W-:Y:S02]  /*10b0*/  LEA R58, R52.reuse, UR4, 0x2 ;  /* 0x00000004343a7c11 */ /* 0x040fe4000f8e10ff */
[C---:B------:R-:W-:Y:S02]  /*10c0*/  LEA R35, R53.reuse, UR16, 0x2 ;  /* 0x0000001035237c11 */ /* 0x040fe4000f8e10ff */
[----:B------:R-:W-:Y:S02]  /*10d0*/  LEA R2, R53, UR17, 0x2 ;  /* 0x0000001135027c11 */ /* 0x000fe4000f8e10ff */
[----:B------:R-:W-:-:S02]  /*10e0*/  LEA R55, R52, UR15, 0x2 ;  /* 0x0000000f34377c11 */ /* 0x000fc4000f8e10ff */
[C---:B------:R-:W-:Y:S02]  /*10f0*/  LEA R3, R52.reuse, UR16, 0x2 ;  /* 0x0000001034037c11 */ /* 0x040fe4000f8e10ff */
[C---:B------:R-:W-:Y:S02]  /*1100*/  LEA R37, R53.reuse, UR4, 0x2 ;  /* 0x0000000435257c11 */ /* 0x040fe4000f8e10ff */
[----:B------:R-:W-:Y:S01]  /*1110*/  LEA R59, R52, UR17, 0x2 ;  /* 0x00000011343b7c11 */ /* 0x000fe2000f8e10ff */
[----:B------:R-:W-:Y:S01]  /*1120*/  VIADD R60, R56, 0x4 ;  /* 0x00000004383c7836 */ /* 0x000fe20000000000 */
[----:B-----5:R-:W-:Y:S04]  /*1130*/  STS [R49+0x1180], R34 ;  /* 0x0011802231007388 */ /* 0x020fe80000000800 */
[----:B------:R-:W-:Y:S04]  /*1140*/  STS [R49+0x80], R36 ;  /* 0x0000802431007388 */ /* 0x000fe80000000800 */
[----:B--2---:R-:W-:Y:S01]  /*1150*/  STS [R49], R61 ;  /* 0x0000003d31007388 */ /* 0x004fe20000000800 */
[----:B------:R-:W-:Y:S06]  /*1160*/  BAR.SYNC.DEFER_BLOCKING 0x0 ;  /* 0x0000000000007b1d */ /* 0x000fec0000010000 */
[----:B------:R-:W-:Y:S04]  /*1170*/  LDS R32, [R32] ;  /* 0x0000000020207984 */ /* 0x000fe80000000800 */
[----:B------:R-:W-:Y:S04]  /*1180*/  LDS R33, [R33] ;  /* 0x0000000021217984 */ /* 0x000fe80000000800 */
[----:B------:R-:W0:Y:S04]  /*1190*/  LDS R57, [R57] ;  /* 0x0000000039397984 */ /* 0x000e280000000800 */
[----:B------:R-:W1:Y:S04]  /*11a0*/  LDS R58, [R58] ;  /* 0x000000003a3a7984 */ /* 0x000e680000000800 */
[----:B------:R-:W2:Y:S04]  /*11b0*/  LDS R36, [R37] ;  /* 0x0000000025247984 */ /* 0x000ea80000000800 */
[----:B------:R-:W3:Y:S04]  /*11c0*/  LDS R55, [R55] ;  /* 0x0000000037377984 */ /* 0x000ee80000000800 */
[----:B------:R-:W4:Y:S04]  /*11d0*/  LDS R35, [R35] ;  /* 0x0000000023237984 */ /* 0x000f280000000800 */
[----:B------:R-:W5:Y:S04]  /*11e0*/  LDS R3, [R3] ;  /* 0x0000000003037984 */ /* 0x000f680000000800 */
[----:B------:R-:W5:Y:S04]  /*11f0*/  LDS R2, [R2] ;  /* 0x0000000002027984 */ /* 0x000f680000000800 */
[----:B------:R-:W5:Y:S01]  /*1200*/  LDS R34, [R59] ;  /* 0x000000003b227984 */ /* 0x000f620000000800 */
[----:B0-----:R-:W-:Y:S01]  /*1210*/  HMMA.1684.F32.TF32 R24, R32, R57, R24 ;  /* 0x000000392018723c */ /* 0x001fe20000085018 */
[----:B------:R-:W-:-:S07]  /*1220*/  VIADD R57, R53, 0x140 ;  /* 0x0000014035397836 */ /* 0x000fce0000000000 */
[----:B-1----:R-:W-:Y:S01]  /*1230*/  HMMA.1684.F32.TF32 R28, R32, R58, R28 ;  /* 0x0000003a201c723c */ /* 0x002fe2000008501c */
[----:B------:R-:W-:-:S07]  /*1240*/  VIADD R58, R56, 0x244 ;  /* 0x00000244383a7836 */ /* 0x000fce0000000000 */
[----:B--2---:R-:W-:Y:S01]  /*1250*/  HMMA.1684.F32.TF32 R36, R32, R36, R40 ;  /* 0x000000242024723c */ /* 0x004fe20000085028 */
[----:B------:R-:W-:-:S06]  /*1260*/  LEA R41, R57, UR4, 0x2 ;  /* 0x0000000439297c11 */ /* 0x000fcc000f8e10ff */
[----:B------:R-:W-:Y:S01]  /*1270*/  LDS R41, [R41] ;  /* 0x0000000029297984 */ /* 0x000fe20000000800 */
[----:B---3--:R-:W-:Y:S01]  /*1280*/  HMMA.1684.F32.TF32 R20, R32, R55, R20 ;  /* 0x000000372014723c */ /* 0x008fe20000085014 */
[----:B------:R-:W-:-:S07]  /*1290*/  VIADD R55, R53, 0x148 ;  /* 0x0000014835377836 */ /* 0x000fce0000000000 */
[----:B----4-:R-:W-:Y:S01]  /*12a0*/  HMMA.1684.F32.TF32 R16, R32, R35, R16 ;  /* 0x000000232010723c */ /* 0x010fe20000085010 */
[----:B------:R-:W-:-:S06]  /*12b0*/  LEA R40, R55, UR4, 0x2 ;  /* 0x0000000437287c11 */ /* 0x000fcc000f8e10ff */
[----:B------:R-:W-:Y:S01]  /*12c0*/  LDS R40, [R40] ;  /* 0x0000000028287984 */ /* 0x000fe20000000800 */
[----:B-----5:R-:W-:Y:S01]  /*12d0*/  HMMA.1684.F32.TF32 R12, R32, R3, R12 ;  /* 0x00000003200c723c */ /* 0x020fe2000008500c */
[----:B------:R-:W-:-:S06]  /*12e0*/  LEA R3, R57, UR16, 0x2 ;  /* 0x0000001039037c11 */ /* 0x000fcc000f8e10ff */
[----:B------:R-:W-:Y:S01]  /*12f0*/  LDS R3, [R3] ;  /* 0x0000000003037984 */ /* 0x000fe20000000800 */
[----:B------:R-:W-:Y:S01]  /*1300*/  HMMA.1684.F32.TF32 R8, R32, R2, R8 ;  /* 0x000000022008723c */ /* 0x000fe20000085008 */
[----:B------:R-:W-:-:S06]  /*1310*/  LEA R2, R55, UR16, 0x2 ;  /* 0x0000001037027c11 */ /* 0x000fcc000f8e10ff */
[----:B------:R-:W-:Y:S01]  /*1320*/  LDS R2, [R2] ;  /* 0x0000000002027984 */ /* 0x000fe20000000800 */
[----:B------:R-:W-:Y:S01]  /*1330*/  HMMA.1684.F32.TF32 R32, R32, R34, R4 ;  /* 0x000000222020723c */ /* 0x000fe20000085004 */
[----:B------:R-:W-:Y:S01]  /*1340*/  LEA R7, R57, UR15, 0x2 ;  /* 0x0000000f39077c11 */ /* 0x000fe2000f8e10ff */
[--C-:B------:R-:W-:Y:S02]  /*1350*/  IMAD R4, R60, 0x4, R51.reuse ;  /* 0x000000043c047824 */ /* 0x100fe400078e0233 */
[----:B------:R-:W-:Y:S01]  /*1360*/  IMAD R5, R58, 0x4, R51 ;  /* 0x000000043a057824 */ /* 0x000fe200078e0233 */
[C---:B------:R-:W-:Y:S02]  /*1370*/  LEA R6, R55.reuse, UR15, 0x2 ;  /* 0x0000000f37067c11 */ /* 0x040fe4000f8e10ff */
[----:B------:R-:W-:Y:S04]  /*1380*/  LDS R7, [R7] ;  /* 0x0000000007077984 */ /* 0x000fe80000000800 */
[----:B------:R-:W-:Y:S04]  /*1390*/  LDS R4, [R4] ;  /* 0x0000000004047984 */ /* 0x000fe80000000800 */
[----:B------:R-:W0:Y:S04]  /*13a0*/  LDS R5, [R5] ;  /* 0x0000000005057984 */ /* 0x000e280000000800 */
[----:B------:R-:W1:Y:S01]  /*13b0*/  LDS R6, [R6] ;  /* 0x0000000006067984 */ /* 0x000e620000000800 */
[----:B------:R-:W-:Y:S01]  /*13c0*/  UIADD3 UR15, UPT, UPT, UR4, 0xa00, URZ ;  /* 0x00000a00040f7890 */ /* 0x000fe2000fffe0ff */
[----:B------:R-:W-:-:S05]  /*13d0*/  LEA R43, R55, UR17, 0x2 ;  /* 0x00000011372b7c11 */ /* 0x000fca000f8e10ff */
[----:B------:R-:W-:-:S06]  /*13e0*/  LEA R42, R53, UR15, 0x2 ;  /* 0x0000000f352a7c11 */ /* 0x000fcc000f8e10ff */
[----:B------:R-:W-:Y:S01]  /*13f0*/  LDS R42, [R42] ;  /* 0x000000002a2a7984 */ /* 0x000fe20000000800 */
[----:B0-----:R-:W-:Y:S01]  /*1400*/  HMMA.1684.F32.TF32 R24, R4, R7, R24 ;  /* 0x000000070418723c */ /* 0x001fe20000085018 */
[----:B------:R-:W-:-:S06]  /*1410*/  LEA R7, R57, UR17, 0x2 ;  /* 0x0000001139077c11 */ /* 0x000fcc000f8e10ff */
[----:B------:R-:W0:Y:S01]  /*1420*/  LDS R7, [R7] ;  /* 0x0000000007077984 */ /* 0x000e220000000800 */
[----:B------:R-:W-:Y:S01]  /*1430*/  HMMA.1684.F32.TF32 R16, R4, R3, R16 ;  /* 0x000000030410723c */ /* 0x000fe20000085010 */
[----:B------:R-:W-:-:S07]  /*1440*/  VIADD R3, R51, 0x20 ;  /* 0x0000002033037836 */ /* 0x000fce0000000000 */
[----:B------:R-:W-:Y:S01]  /*1450*/  HMMA.1684.F32.TF32 R36, R4, R41, R36 ;  /* 0x000000290424723c */ /* 0x000fe20000085024 */
[----:B------:R-:W-:-:S06]  /*1460*/  IMAD R41, R54, 0x4, R3 ;  /* 0x0000000436297824 */ /* 0x000fcc00078e0203 */
[----:B------:R-:W-:Y:S01]  /*1470*/  LDS R41, [R41] ;  /* 0x0000000029297984 */ /* 0x000fe20000000800 */
[----:B------:R-:W-:Y:S01]  /*1480*/  HMMA.1684.F32.TF32 R28, R4, R40, R28 ;  /* 0x00000028041c723c */ /* 0x000fe2000008501c */
[----:B------:R-:W-:-:S06]  /*1490*/  IMAD R40, R56, 0x4, R3 ;  /* 0x0000000438287824 */ /* 0x000fcc00078e0203 */
[----:B------:R-:W2:Y:S01]  /*14a0*/  LDS R40, [R40] ;  /* 0x0000000028287984 */ /* 0x000ea20000000800 */
[----:B------:R-:W-:Y:S01]  /*14b0*/  HMMA.1684.F32.TF32 R12, R4, R2, R12 ;  /* 0x00000002040c723c */ /* 0x000fe2000008500c */
[----:B------:R-:W-:-:S06]  /*14c0*/  LEA R2, R52, UR15, 0x2 ;  /* 0x0000000f34027c11 */ /* 0x000fcc000f8e10ff */
[----:B------:R-:W3:Y:S01]  /*14d0*/  LDS R2, [R2] ;  /* 0x0000000002027984 */ /* 0x000ee20000000800 */
[C---:B-1----:R-:W-:Y:S03]  /*14e0*/  HMMA.1684.F32.TF32 R20, R4.reuse, R6, R20 ;  /* 0x000000060414723c */ /* 0x042fe60000085014 */
[----:B------:R-:W1:Y:S01]  /*14f0*/  LDS R6, [R43] ;  /* 0x000000002b067984 */ /* 0x000e620000000800 */
[----:B------:R-:W-:Y:S02]  /*1500*/  UIADD3 UR17, UPT, UPT, UR4, 0xa80, URZ ;  /* 0x00000a8004117890 */ /* 0x000fe4000fffe0ff */
[----:B------:R-:W-:Y:S02]  /*1510*/  UIADD3 UR16, UPT, UPT, UR4, 0xa40, URZ ;  /* 0x00000a4004107890 */ /* 0x000fe4000fffe0ff */
[----:B------:R-:W-:Y:S01]  /*1520*/  UIADD3 UR18, UPT, UPT, UR4, 0xac0, URZ ;  /* 0x00000ac004127890 */ /* 0x000fe2000fffe0ff */
[----:B0-----:R-:W-:Y:S05]  /*1530*/  HMMA.1684.F32.TF32 R8, R4, R7, R8 ;  /* 0x000000070408723c */ /* 0x001fea0000085008 */
[----:B------:R-:W-:-:S03]  /*1540*/  LEA R59, R52, UR18, 0x2 ;  /* 0x00000012343b7c11 */ /* 0x000fc6000f8e10ff */
[C---:B--2---:R-:W-:Y:S02]  /*1550*/  HMMA.1684.F32.TF32 R36, R40.reuse, R42, R36 ;  /* 0x0000002a2824723c */ /* 0x044fe40000085024 */
[----:B------:R-:W-:Y:S06]  /*1560*/  LDS R42, [R59] ;  /* 0x000000003b2a7984 */ /* 0x000fec0000000800 */
[----:B---3--:R-:W-:Y:S01]  /*1570*/  HMMA.1684.F32.TF32 R28, R40, R2, R28 ;  /* 0x00000002281c723c */ /* 0x008fe2000008501c */
[----:B------:R-:W-:-:S06]  /*1580*/  LEA R2, R53, UR18, 0x2 ;  /* 0x0000001235027c11 */ /* 0x000fcc000f8e10ff */
[----:B------:R-:W0:Y:S01]  /*1590*/  LDS R2, [R2] ;  /* 0x0000000002027984 */ /* 0x000e220000000800 */
[----:B-1----:R-:W-:Y:S01]  /*15a0*/  HMMA.1684.F32.TF32 R4, R4, R6, R32 ;  /* 0x000000060404723c */ /* 0x002fe20000085020 */
[C---:B------:R-:W-:Y:S02]  /*15b0*/  LEA R33, R53.reuse, UR17, 0x2 ;  /* 0x0000001135217c11 */ /* 0x040fe4000f8e10ff */
[C---:B------:R-:W-:Y:S02]  /*15c0*/  LEA R32, R52.reuse, UR17, 0x2 ;  /* 0x0000001134207c11 */ /* 0x040fe4000f8e10ff */
[----:B------:R-:W-:Y:S02]  /*15d0*/  LEA R35, R53, UR16, 0x2 ;  /* 0x0000001035237c11 */ /* 0x000fe4000f8e10ff */
[----:B------:R-:W-:Y:S01]  /*15e0*/  LEA R34, R52, UR16, 0x2 ;  /* 0x0000001034227c11 */ /* 0x000fe2000f8e10ff */
[----:B------:R-:W1:Y:S04]  /*15f0*/  LDS R33, [R33] ;  /* 0x0000000021217984 */ /* 0x000e680000000800 */
[----:B------:R-:W2:Y:S04]  /*1600*/  LDS R32, [R32] ;  /* 0x0000000020207984 */ /* 0x000ea80000000800 */
[----:B------:R-:W3:Y:S04]  /*1610*/  LDS R35, [R35] ;  /* 0x0000000023237984 */ /* 0x000ee80000000800 */
[----:B------:R-:W4:Y:S01]  /*1620*/  LDS R34, [R34] ;  /* 0x0000000022227984 */ /* 0x000f220000000800 */
[----:B0-----:R-:W-:Y:S01]  /*1630*/  HMMA.1684.F32.TF32 R8, R40, R2, R8 ;  /* 0x000000022808723c */ /* 0x001fe20000085008 */
[----:B------:R-:W-:-:S06]  /*1640*/  LEA R2, R55, UR17, 0x2 ;  /* 0x0000001137027c11 */ /* 0x000fcc000f8e10ff */
[----:B------:R-:W-:Y:S01]  /*1650*/  LDS R2, [R2] ;  /* 0x0000000002027984 */ /* 0x000fe20000000800 */
[----:B-1----:R-:W-:Y:S01]  /*1660*/  HMMA.1684.F32.TF32 R16, R40, R33, R16 ;  /* 0x000000212810723c */ /* 0x002fe20000085010 */
[----:B------:R-:W-:-:S06]  /*1670*/  IMAD R33, R58, 0x4, R3 ;  /* 0x000000043a217824 */ /* 0x000fcc00078e0203 */
[----:B------:R-:W-:Y:S01]  /*1680*/  LDS R33, [R33] ;  /* 0x0000000021217984 */ /* 0x000fe20000000800 */
[----:B--2---:R-:W-:Y:S01]  /*1690*/  HMMA.1684.F32.TF32 R12, R40, R32, R12 ;  /* 0x00000020280c723c */ /* 0x004fe2000008500c */
[----:B------:R-:W-:Y:S01]  /*16a0*/  IMAD R32, R60, 0x4, R3 ;  /* 0x000000043c207824 */ /* 0x000fe200078e0203 */
[----:B------:R-:W-:-:S05]  /*16b0*/  LEA R3, R57, UR17, 0x2 ;  /* 0x0000001139037c11 */ /* 0x000fca000f8e10ff */
[----:B------:R-:W0:Y:S01]  /*16c0*/  LDS R32, [R32] ;  /* 0x0000000020207984 */ /* 0x000e220000000800 */
[C---:B---3--:R-:W-:Y:S03]  /*16d0*/  HMMA.1684.F32.TF32 R24, R40.reuse, R35, R24 ;  /* 0x000000232818723c */ /* 0x048fe60000085018 */
[----:B------:R-:W1:Y:S05]  /*16e0*/  LDS R3, [R3] ;  /* 0x0000000003037984 */ /* 0x000e6a0000000800 */
[C---:B----4-:R-:W-:Y:S08]  /*16f0*/  HMMA.1684.F32.TF32 R20, R40.reuse, R34, R20 ;  /* 0x000000222814723c */ /* 0x050ff00000085014 */
[----:B------:R-:W-:Y:S01]  /*1700*/  HMMA.1684.F32.TF32 R40, R40, R42, R4 ;  /* 0x0000002a2828723c */ /* 0x000fe20000085004 */
[----:B------:R-:W-:-:S02]  /*1710*/  LEA R7, R57, UR15, 0x2 ;  /* 0x0000000f39077c11 */ /* 0x000fc4000f8e10ff */
[----:B------:R-:W-:Y:S02]  /*1720*/  LEA R5, R57, UR16, 0x2 ;  /* 0x0000001039057c11 */ /* 0x000fe4000f8e10ff */
[C---:B------:R-:W-:Y:S02]  /*1730*/  LEA R4, R55.reuse, UR16, 0x2 ;  /* 0x0000001037047c11 */ /* 0x040fe4000f8e10ff */
[----:B------:R-:W2:Y:S01]  /*1740*/  LDS R7, [R7] ;  /* 0x0000000007077984 */ /* 0x000ea20000000800 */
[----:B------:R-:W-:-:S03]  /*1750*/  LEA R6, R55, UR15, 0x2 ;  /* 0x0000000f37067c11 */ /* 0x000fc6000f8e10ff */
[----:B------:R-:W3:Y:S04]  /*1760*/  LDS R5, [R5] ;  /* 0x0000000005057984 */ /* 0x000ee80000000800 */
[----:B------:R-:W4:Y:S04]  /*1770*/  LDS R4, [R4] ;  /* 0x0000000004047984 */ /* 0x000f280000000800 */
[----:B------:R-:W5:Y:S01]  /*1780*/  LDS R6, [R6] ;  /* 0x0000000006067984 */ /* 0x000f620000000800 */
[----:B------:R-:W-:Y:S01]  /*1790*/  UIADD3 UR15, UPT, UPT, UR4, 0x1400, URZ ;  /* 0x00001400040f7890 */ /* 0x000fe2000fffe0ff */
[----:B------:R-:W-:Y:S01]  /*17a0*/  LEA R59, R55, UR18, 0x2 ;  /* 0x00000012373b7c11 */ /* 0x000fe2000f8e10ff */
[C---:B0-----:R-:W-:Y:S04]  /*17b0*/  HMMA.1684.F32.TF32 R12, R32.reuse, R2, R12 ;  /* 0x00000002200c723c */ /* 0x041fe8000008500c */
[----:B------:R-:W-:Y:S01]  /*17c0*/  LEA R2, R52, UR15, 0x2 ;  /* 0x0000000f34027c11 */ /* 0x000fe2000f8e10ff */
[----:B------:R0:W-:Y:S03]  /*17d0*/  LDS R34, [R59] ;  /* 0x000000003b227984 */ /* 0x0001e60000000800 */
[C---:B-1----:R-:W-:Y:S01]  /*17e0*/  HMMA.1684.F32.TF32 R16, R32.reuse, R3, R16 ;  /* 0x000000032010723c */ /* 0x042fe20000085010 */
[----:B------:R-:W-:Y:S01]  /*17f0*/  VIADD R3, R51, 0x40 ;  /* 0x0000004033037836 */ /* 0x000fe20000000000 */
[----:B------:R-:W-:Y:S06]  /*1800*/  LDS R2, [R2] ;  /* 0x0000000002027984 */ /* 0x000fec0000000800 */
[----:B--2---:R-:W-:Y:S01]  /*1810*/  HMMA.1684.F32.TF32 R36, R32, R7, R36 ;  /* 0x000000072024723c */ /* 0x004fe20000085024 */
[----:B------:R-:W-:-:S06]  /*1820*/  LEA R7, R57, UR18, 0x2 ;  /* 0x0000001239077c11 */ /* 0x000fcc000f8e10ff */
[----:B------:R-:W1:Y:S01]  /*1830*/  LDS R7, [R7] ;  /* 0x0000000007077984 */ /* 0x000e620000000800 */
[----:B---3--:R-:W-:Y:S01]  /*1840*/  HMMA.1684.F32.TF32 R24, R32, R5, R24 ;  /* 0x000000052018723c */ /* 0x008fe20000085018 */
[----:B------:R-:W-:-:S06]  /*1850*/  IMAD R5, R54, 0x4, R3 ;  /* 0x0000000436057824 */ /* 0x000fcc00078e0203 */
[----:B------:R-:W-:Y:S01]  /*1860*/  LDS R5, [R5] ;  /* 0x0000000005057984 */ /* 0x000fe20000000800 */
[----:B----4-:R-:W-:Y:S01]  /*1870*/  HMMA.1684.F32.TF32 R20, R32, R4, R20 ;  /* 0x000000042014723c */ /* 0x010fe20000085014 */
[----:B------:R-:W-:-:S06]  /*1880*/  IMAD R4, R56, 0x4, R3 ;  /* 0x0000000438047824 */ /* 0x000fcc00078e0203 */
[----:B------:R-:W2:Y:S01]  /*1890*/  LDS R4, [R4] ;  /* 0x0000000004047984 */ /* 0x000ea20000000800 */
[----:B-----5:R-:W-:Y:S01]  /*18a0*/  HMMA.1684.F32.TF32 R28, R32, R6, R28 ;  /* 0x00000006201c723c */ /* 0x020fe2000008501c */
[----:B------:R-:W-:-:S06]  /*18b0*/  LEA R6, R53, UR15, 0x2 ;  /* 0x0000000f35067c11 */ /* 0x000fcc000f8e10ff */
[----:B------:R-:W3:Y:S01]  /*18c0*/  LDS R6, [R6] ;  /* 0x0000000006067984 */ /* 0x000ee20000000800 */
[----:B------:R-:W-:Y:S02]  /*18d0*/  UIADD3 UR16, UPT, UPT, UR4, 0x1440, URZ ;  /* 0x0000144004107890 */ /* 0x000fe4000fffe0ff */
[----:B------:R-:W-:Y:S02]  /*18e0*/  UIADD3 UR17, UPT, UPT, UR4, 0x1480, URZ ;  /* 0x0000148004117890 */ /* 0x000fe4000fffe0ff */
[----:B------:R-:W-:-:S06]  /*18f0*/  UIADD3 UR18, UPT, UPT, UR4, 0x14c0, URZ ;  /* 0x000014c004127890 */ /* 0x000fcc000fffe0ff */
[----:B0-----:R-:W-:Y:S01]  /*1900*/  LEA R59, R52, UR18, 0x2 ;  /* 0x00000012343b7c11 */ /* 0x001fe2000f8e10ff */
[C---:B-1----:R-:W-:Y:S08]  /*1910*/  HMMA.1684.F32.TF32 R8, R32.reuse, R7, R8 ;  /* 0x000000072008723c */ /* 0x042ff00000085008 */
[----:B------:R-:W-:Y:S01]  /*1920*/  HMMA.1684.F32.TF32 R32, R32, R34, R40 ;  /* 0x000000222020723c */ /* 0x000fe20000085028 */
[----:B------:R-:W-:-:S02]  /*1930*/  LEA R42, R53, UR16, 0x2 ;  /* 0x00000010352a7c11 */ /* 0x000fc4000f8e10ff */
[----:B------:R-:W-:Y:S02]  /*1940*/  LEA R41, R52, UR16, 0x2 ;  /* 0x0000001034297c11 */ /* 0x000fe4000f8e10ff */
[----:B------:R-:W-:-:S03]  /*1950*/  LEA R40, R53, UR17, 0x2 ;  /* 0x0000001135287c11 */ /* 0x000fc6000f8e10ff */
[----:B--2---:R-:W-:Y:S01]  /*1960*/  HMMA.1684.F32.TF32 R28, R4, R2, R28 ;  /* 0x00000002041c723c */ /* 0x004fe2000008501c */
[----:B------:R-:W-:Y:S01]  /*1970*/  LEA R2, R53, UR18, 0x2 ;  /* 0x0000001235027c11 */ /* 0x000fe2000f8e10ff */
[----:B------:R-:W0:Y:S01]  /*1980*/  LDS R42, [R42] ;  /* 0x000000002a2a7984 */ /* 0x000e220000000800 */
[----:B------:R-:W-:-:S03]  /*1990*/  LEA R43, R52, UR17, 0x2 ;  /* 0x00000011342b7c11 */ /* 0x000fc6000f8e10ff */
[----:B------:R-:W1:Y:S02]  /*19a0*/  LDS R41, [R41] ;  /* 0x0000000029297984 */ /* 0x000e640000000800 */
[C---:B---3--:R-:W-:Y:S02]  /*19b0*/  HMMA.1684.F32.TF32 R36, R4.reuse, R6, R36 ;  /* 0x000000060424723c */ /* 0x048fe40000085024 */
[----:B------:R-:W2:Y:S04]  /*19c0*/  LDS R40, [R40] ;  /* 0x0000000028287984 */ /* 0x000ea80000000800 */
[----:B------:R-:W3:Y:S04]  /*19d0*/  LDS R7, [R43] ;  /* 0x000000002b077984 */ /* 0x000ee80000000800 */
[----:B------:R-:W4:Y:S04]  /*19e0*/  LDS R2, [R2] ;  /* 0x0000000002027984 */ /* 0x000f280000000800 */
[----:B------:R-:W5:Y:S01]  /*19f0*/  LDS R6, [R59] ;  /* 0x000000003b067984 */ /* 0x000f620000000800 */
[C---:B0-----:R-:W-:Y:S08]  /*1a00*/  HMMA.1684.F32.TF32 R24, R4.reuse, R42, R24 ;  /* 0x0000002a0418723c */ /* 0x041ff00000085018 */
[----:B-1----:R-:W-:Y:S01]  /*1a10*/  HMMA.1684.F32.TF32 R20, R4, R41, R20 ;  /* 0x000000290414723c */ /* 0x002fe20000085014 */
[----:B------:R-:W-:-:S06]  /*1a20*/  IMAD R41, R58, 0x4, R3 ;  /* 0x000000043a297824 */ /* 0x000fcc00078e0203 */
[----:B------:R-:W-:Y:S01]  /*1a30*/  LDS R41, [R41] ;  /* 0x0000000029297984 */ /* 0x000fe20000000800 */
[----:B--2---:R-:W-:Y:S01]  /*1a40*/  HMMA.1684.F32.TF32 R16, R4, R40, R16 ;  /* 0x000000280410723c */ /* 0x004fe20000085010 */
[----:B------:R-:W-:Y:S01]  /*1a50*/  IMAD R40, R60, 0x4, R3 ;  /* 0x000000043c287824 */ /* 0x000fe200078e0203 */
[----:B------:R-:W-:-:S05]  /*1a60*/  LEA R3, R55, UR16, 0x2 ;  /* 0x0000001037037c11 */ /* 0x000fca000f8e10ff */
[----:B------:R-:W-:Y:S01]  /*1a70*/  LDS R40, [R40] ;  /* 0x0000000028287984 */ /* 0x000fe20000000800 */
[C---:B---3--:R-:W-:Y:S03]  /*1a80*/  HMMA.1684.F32.TF32 R12, R4.reuse, R7, R12 ;  /* 0x00000007040c723c */ /* 0x048fe6000008500c */
[----:B------:R-:W0:Y:S05]  /*1a90*/  LDS R3, [R3] ;  /* 0x0000000003037984 */ /* 0x000e2a0000000800 */
[----:B----4-:R-:W-:Y:S01]  /*1aa0*/  HMMA.1684.F32.TF32 R8, R4, R2, R8 ;  /* 0x000000020408723c */ /* 0x010fe20000085008 */
[----:B------:R-:W-:-:S06]  /*1ab0*/  LEA R2, R57, UR17, 0x2 ;  /* 0x0000001139027c11 */ /* 0x000fcc000f8e10ff */
[----:B------:R-:W1:Y:S01]  /*1ac0*/  LDS R2, [R2] ;  /* 0x0000000002027984 */ /* 0x000e620000000800 */
[----:B-----5:R-:W-:Y:S01]  /*1ad0*/  HMMA.1684.F32.TF32 R4, R4, R6, R32 ;  /* 0x000000060404723c */ /* 0x020fe20000085020 */
[----:B------:R-:W-:Y:S02]  /*1ae0*/  LEA R34, R57, UR15, 0x2 ;  /* 0x0000000f39227c11 */ /* 0x000fe4000f8e10ff */
[----:B------:R-:W-:Y:S02]  /*1af0*/  LEA R33, R55, UR15, 0x2 ;  /* 0x0000000f37217c11 */ /* 0x000fe4000f8e10ff */
[----:B------:R-:W-:Y:S02]  /*1b00*/  LEA R32, R57, UR16, 0x2 ;  /* 0x0000001039207c11 */ /* 0x000fe4000f8e10ff */
[----:B------:R-:W2:Y:S04]  /*1b10*/  LDS R34, [R34] ;  /* 0x0000000022227984 */ /* 0x000ea80000000800 */
[----:B------:R-:W3:Y:S04]  /*1b20*/  LDS R33, [R33] ;  /* 0x0000000021217984 */ /* 0x000ee80000000800 */
[----:B------:R-:W4:Y:S01]  /*1b30*/  LDS R32, [R32] ;  /* 0x0000000020207984 */ /* 0x000f220000000800 */
[----:B------:R-:W-:Y:S01]  /*1b40*/  UIADD3 UR15, UPT, UPT, UR4, 0x1e00, URZ ;  /* 0x00001e00040f7890 */ /* 0x000fe2000fffe0ff */
[----:B------:R-:W-:-:S02]  /*1b50*/  LEA R35, R55, UR17, 0x2 ;  /* 0x0000001137237c11 */ /* 0x000fc4000f8e10ff */
[----:B------:R-:W-:-:S04]  /*1b60*/  LEA R42, R55, UR18, 0x2 ;  /* 0x00000012372a7c11 */ /* 0x000fc8000f8e10ff */
[----:B------:R-:W5:Y:S01]  /*1b70*/  LDS R35, [R35] ;  /* 0x0000000023237984 */ /* 0x000f620000000800 */
[C---:B0-----:R-:W-:Y:S01]  /*1b80*/  HMMA.1684.F32.TF32 R20, R40.reuse, R3, R20 ;  /* 0x000000032814723c */ /* 0x041fe20000085014 */
[----:B------:R-:W-:Y:S02]  /*1b90*/  VIADD R3, R51, 0x60 ;  /* 0x0000006033037836 */ /* 0x000fe40000000000 */
[----:B------:R-:W-:Y:S05]  /*1ba0*/  LDS R42, [R42] ;  /* 0x000000002a2a7984 */ /* 0x000fea0000000800 */
[----:B-1----:R-:W-:Y:S01]  /*1bb0*/  HMMA.1684.F32.TF32 R16, R40, R2, R16 ;  /* 0x000000022810723c */ /* 0x002fe20000085010 */
[----:B------:R-:W-:-:S06]  /*1bc0*/  LEA R2, R53, UR15, 0x2 ;  /* 0x0000000f35027c11 */ /* 0x000fcc000f8e10ff */
[----:B------:R-:W-:Y:S01]  /*1bd0*/  LDS R2, [R2] ;  /* 0x0000000002027984 */ /* 0x000fe20000000800 */
[----:B--2---:R-:W-:Y:S01]  /*1be0*/  HMMA.1684.F32.TF32 R36, R40, R34, R36 ;  /* 0x000000222824723c */ /* 0x004fe20000085024 */
[----:B------:R-:W-:-:S06]  /*1bf0*/  LEA R34, R57, UR18, 0x2 ;  /* 0x0000001239227c11 */ /* 0x000fcc000f8e10ff */
[----:B------:R-:W0:Y:S01]  /*1c00*/  LDS R34, [R34] ;  /* 0x0000000022227984 */ /* 0x000e220000000800 */
[----:B---3--:R-:W-:Y:S01]  /*1c10*/  HMMA.1684.F32.TF32 R28, R40, R33, R28 ;  /* 0x00000021281c723c */ /* 0x008fe2000008501c */
[----:B------:R-:W-:-:S06]  /*1c20*/  IMAD R33, R54, 0x4, R3 ;  /* 0x0000000436217824 */ /* 0x000fcc00078e0203 */
[----:B------:R-:W-:Y:S01]  /*1c30*/  LDS R33, [R33] ;  /* 0x0000000021217984 */ /* 0x000fe20000000800 */
[----:B----4-:R-:W-:Y:S01]  /*1c40*/  HMMA.1684.F32.TF32 R24, R40, R32, R24 ;  /* 0x000000202818723c */ /* 0x010fe20000085018 */
[----:B------:R-:W-:-:S06]  /*1c50*/  IMAD R32, R56, 0x4, R3 ;  /* 0x0000000438207824 */ /* 0x000fcc00078e0203 */
[----:B------:R-:W1:Y:S01]  /*1c60*/  LDS R32, [R32] ;  /* 0x0000000020207984 */ /* 0x000e620000000800 */
[----:B------:R-:W-:Y:S02]  /*1c70*/  UIADD3 UR16, UPT, UPT, UR4, 0x1e40, URZ ;  /* 0x00001e4004107890 */ /* 0x000fe4000fffe0ff */
[----:B------:R-:W-:Y:S02]  /*1c80*/  UIADD3 UR17, UPT, UPT, UR4, 0x1e80, URZ ;  /* 0x00001e8004117890 */ /* 0x000fe4000fffe0ff */
[----:B------:R-:W-:Y:S01]  /*1c90*/  UIADD3 UR18, UPT, UPT, UR4, 0x1ec0, URZ ;  /* 0x00001ec004127890 */ /* 0x000fe2000fffe0ff */
[C---:B-----5:R-:W-:Y:S08]  /*1ca0*/  HMMA.1684.F32.TF32 R12, R40.reuse, R35, R12 ;  /* 0x00000023280c723c */ /* 0x060ff0000008500c */
[----:B0-----:R-:W-:Y:S01]  /*1cb0*/  HMMA.1684.F32.TF32 R8, R40, R34, R8 ;  /* 0x000000222808723c */ /* 0x001fe20000085008 */
[----:B------:R-:W-:-:S06]  /*1cc0*/  LEA R34, R52, UR15, 0x2 ;  /* 0x0000000f34227c11 */ /* 0x000fcc000f8e10ff */
[----:B------:R-:W0:Y:S01]  /*1cd0*/  LDS R34, [R34] ;  /* 0x0000000022227984 */ /* 0x000e220000000800 */
[----:B------:R-:W-:Y:S01]  /*1ce0*/  HMMA.1684.F32.TF32 R40, R40, R42, R4 ;  /* 0x0000002a2828723c */ /* 0x000fe20000085004 */
[C---:B------:R-:W-:Y:S02]  /*1cf0*/  LEA R6, R52.reuse, UR16, 0x2 ;  /* 0x0000001034067c11 */ /* 0x040fe4000f8e10ff */
[C---:B------:R-:W-:Y:S02]  /*1d00*/  LEA R5, R53.reuse, UR17, 0x2 ;  /* 0x0000001135057c11 */ /* 0x040fe4000f8e10ff */
[----:B------:R-:W-:Y:S02]  /*1d10*/  LEA R4, R52, UR17, 0x2 ;  /* 0x0000001134047c11 */ /* 0x000fe4000f8e10ff */
[----:B------:R-:W2:Y:S01]  /*1d20*/  LDS R6, [R6] ;  /* 0x0000000006067984 */ /* 0x000ea20000000800 */
[----:B-1----:R-:W-:Y:S01]  /*1d30*/  HMMA.1684.F32.TF32 R36, R32, R2, R36 ;  /* 0x000000022024723c */ /* 0x002fe20000085024 */
[----:B------:R-:W-:-:S02]  /*1d40*/  LEA R2, R53, UR18, 0x2 ;  /* 0x0000001235027c11 */ /* 0x000fc4000f8e10ff */
[----:B------:R-:W1:Y:S01]  /*1d50*/  LDS R5, [R5] ;  /* 0x0000000005057984 */ /* 0x000e620000000800 */
[----:B------:R-:W-:-:S03]  /*1d60*/  LEA R7, R53, UR16, 0x2 ;  /* 0x0000001035077c11 */ /* 0x000fc6000f8e10ff */
[----:B------:R-:W3:Y:S04]  /*1d70*/  LDS R4, [R4] ;  /* 0x0000000004047984 */ /* 0x000ee80000000800 */
[----:B------:R-:W4:Y:S04]  /*1d80*/  LDS R2, [R2] ;  /* 0x0000000002027984 */ /* 0x000f280000000800 */
[----:B------:R-:W5:Y:S01]  /*1d90*/  LDS R7, [R7] ;  /* 0x0000000007077984 */ /* 0x000f620000000800 */
[----:B0-----:R-:W-:Y:S01]  /*1da0*/  HMMA.1684.F32.TF32 R28, R32, R34, R28 ;  /* 0x00000022201c723c */ /* 0x001fe2000008501c */
[----:B------:R-:W-:-:S06]  /*1db0*/  LEA R34, R52, UR18, 0x2 ;  /* 0x0000001234227c11 */ /* 0x000fcc000f8e10ff */
[----:B------:R-:W0:Y:S01]  /*1dc0*/  LDS R34, [R34] ;  /* 0x0000000022227984 */ /* 0x000e220000000800 */
[----:B--2---:R-:W-:Y:S01]  /*1dd0*/  HMMA.1684.F32.TF32 R20, R32, R6, R20 ;  /* 0x000000062014723c */ /* 0x004fe20000085014 */
[----:B------:R-:W-:-:S06]  /*1de0*/  LEA R6, R57, UR16, 0x2 ;  /* 0x0000001039067c11 */ /* 0x000fcc000f8e10ff */
[----:B------:R-:W-:Y:S01]  /*1df0*/  LDS R6, [R6] ;  /* 0x0000000006067984 */ /* 0x000fe20000000800 */
[----:B-1----:R-:W-:Y:S01]  /*1e00*/  HMMA.1684.F32.TF32 R16, R32, R5, R16 ;  /* 0x000000052010723c */ /* 0x002fe20000085010 */
[----:B------:R-:W-:-:S06]  /*1e10*/  IMAD R5, R58, 0x4, R3 ;  /* 0x000000043a057824 */ /* 0x000fcc00078e0203 */
[----:B------:R-:W-:Y:S01]  /*1e20*/  LDS R5, [R5] ;  /* 0x0000000005057984 */ /* 0x000fe20000000800 */
[----:B---3--:R-:W-:Y:S01]  /*1e30*/  HMMA.1684.F32.TF32 R12, R32, R4, R12 ;  /* 0x00000004200c723c */ /* 0x008fe2000008500c */
[----:B------:R-:W-:Y:S01]  /*1e40*/  IMAD R4, R60, 0x4, R3 ;  /* 0x000000043c047824 */ /* 0x000fe200078e0203 */
[----:B------:R-:W-:-:S05]  /*1e50*/  LEA R3, R57, UR17, 0x2 ;  /* 0x0000001139037c11 */ /* 0x000fca000f8e10ff */
[----:B------:R-:W1:Y:S01]  /*1e60*/  LDS R4, [R4] ;  /* 0x0000000004047984 */ /* 0x000e620000000800 */
[C---:B----4-:R-:W-:Y:S01]  /*1e70*/  HMMA.1684.F32.TF32 R8, R32.reuse, R2, R8 ;  /* 0x000000022008723c */ /* 0x050fe20000085008 */
[C---:B------:R-:W-:Y:S02]  /*1e80*/  LEA R2, R55.reuse, UR16, 0x2 ;  /* 0x0000001037027c11 */ /* 0x040fe4000f8e10ff */
[----:B------:R-:W-:Y:S04]  /*1e90*/  LDS R3, [R3] ;  /* 0x0000000003037984 */ /* 0x000fe80000000800 */
[----:B------:R-:W2:Y:S01]  /*1ea0*/  LDS R2, [R2] ;  /* 0x0000000002027984 */ /* 0x000ea20000000800 */
[----:B-----5:R-:W-:Y:S01]  /*1eb0*/  HMMA.1684.F32.TF32 R24, R32, R7, R24 ;  /* 0x000000072018723c */ /* 0x020fe20000085018 */
[----:B------:R-:W-:-:S06]  /*1ec0*/  LEA R7, R55, UR15, 0x2 ;  /* 0x0000000f37077c11 */ /* 0x000fcc000f8e10ff */
[----:B------:R-:W3:Y:S01]  /*1ed0*/  LDS R7, [R7] ;  /* 0x0000000007077984 */ /* 0x000ee20000000800 */
[----:B------:R-:W-:-:S06]  /*1ee0*/  LEA R59, R57, UR15, 0x2 ;  /* 0x0000000f393b7c11 */ /* 0x000fcc000f8e10ff */
[----:B------:R-:W4:Y:S01]  /*1ef0*/  LDS R59, [R59] ;  /* 0x000000003b3b7984 */ /* 0x000f220000000800 */
[----:B0-----:R-:W-:Y:S01]  /*1f00*/  HMMA.1684.F32.TF32 R32, R32, R34, R40 ;  /* 0x000000222020723c */ /* 0x001fe20000085028 */
[----:B------:R-:W-:Y:S01]  /*1f10*/  UIADD3 UR15, UPT, UPT, UR4, 0x2800, URZ ;  /* 0x00002800040f7890 */ /* 0x000fe2000fffe0ff */
[----:B------:R-:W-:Y:S01]  /*1f20*/  VIADD R41, R51, 0x80 ;  /* 0x0000008033297836 */ /* 0x000fe20000000000 */
[----:B------:R-:W-:Y:S02]  /*1f30*/  LEA R42, R55, UR17, 0x2 ;  /* 0x00000011372a7c11 */ /* 0x000fe4000f8e10ff */
[----:B------:R-:W-:Y:S02]  /*1f40*/  LEA R40, R57, UR18, 0x2 ;  /* 0x0000001239287c11 */ /* 0x000fe4000f8e10ff */
[----:B------:R-:W-:Y:S02]  /*1f50*/  LEA R43, R53, UR15, 0x2 ;  /* 0x0000000f352b7c11 */ /* 0x000fe4000f8e10ff */
[----:B------:R-:W0:Y:S04]  /*1f60*/  LDS R42, [R42] ;  /* 0x000000002a2a7984 */ /* 0x000e280000000800 */
[----:B------:R-:W5:Y:S01]  /*1f70*/  LDS R40, [R40] ;  /* 0x0000000028287984 */ /* 0x000f620000000800 */
[----:B-1----:R-:W-:Y:S01]  /*1f80*/  HMMA.1684.F32.TF32 R24, R4, R6, R24 ;  /* 0x000000060418723c */ /* 0x002fe20000085018 */
[----:B------:R-:W-:-:S06]  /*1f90*/  LEA R6, R55, UR18, 0x2 ;  /* 0x0000001237067c11 */ /* 0x000fcc000f8e10ff */
[----:B------:R-:W1:Y:S01]  /*1fa0*/  LDS R6, [R6] ;  /* 0x0000000006067984 */ /* 0x000e620000000800 */
[----:B--2---:R-:W-:Y:S01]  /*1fb0*/  HMMA.1684.F32.TF32 R20, R4, R2, R20 ;  /* 0x000000020414723c */ /* 0x004fe20000085014 */
[----:B------:R-:W-:-:S06]  /*1fc0*/  IMAD R2, R56, 0x4, R41 ;  /* 0x0000000438027824 */ /* 0x000fcc00078e0229 */
[----:B------:R-:W-:Y:S01]  /*1fd0*/  LDS R2, [R2] ;  /* 0x0000000002027984 */ /* 0x000fe20000000800 */
[----:B------:R-:W-:Y:S01]  /*1fe0*/  HMMA.1684.F32.TF32 R16, R4, R3, R16 ;  /* 0x000000030410723c */ /* 0x000fe20000085010 */
[----:B------:R-:W-:-:S06]  /*1ff0*/  IMAD R3, R54, 0x4, R41 ;  /* 0x0000000436037824 */ /* 0x000fcc00078e0229 */
[----:B------:R-:W-:Y:S01]  /*2000*/  LDS R3, [R3] ;  /* 0x0000000003037984 */ /* 0x000fe20000000800 */
[C---:B---3--:R-:W-:Y:S03]  /*2010*/  HMMA.1684.F32.TF32 R28, R4.reuse, R7, R28 ;  /* 0x00000007041c723c */ /* 0x048fe6000008501c */
[----:B------:R2:W3:Y:S05]  /*2020*/  LDS R7, [R43] ;  /* 0x000000002b077984 */ /* 0x0004ea0000000800 */
[----:B----4-:R-:W-:Y:S01]  /*2030*/  HMMA.1684.F32.TF32 R36, R4, R59, R36 ;  /* 0x0000003b0424723c */ /* 0x010fe20000085024 */
[----:B------:R-:W-:-:S02]  /*2040*/  UIADD3 UR16, UPT, UPT, UR4, 0x2840, URZ ;  /* 0x0000284004107890 */ /* 0x000fc4000fffe0ff */
[----:B------:R-:W-:Y:S02]  /*2050*/  UIADD3 UR17, UPT, UPT, UR4, 0x2880, URZ ;  /* 0x0000288004117890 */ /* 0x000fe4000fffe0ff */
[----:B------:R-:W-:-:S03]  /*2060*/  UIADD3 UR18, UPT, UPT, UR4, 0x28c0, URZ ;  /* 0x000028c004127890 */ /* 0x000fc6000fffe0ff */
[----:B0-----:R-:W-:Y:S01]  /*2070*/  HMMA.1684.F32.TF32 R12, R4, R42, R12 ;  /* 0x0000002a040c723c */ /* 0x001fe2000008500c */
[----:B--2---:R-:W-:Y:S02]  /*2080*/  LEA R43, R53, UR17, 0x2 ;  /* 0x00000011352b7c11 */ /* 0x004fe4000f8e10ff */
[----:B------:R-:W-:-:S05]  /*2090*/  LEA R59, R52, UR17, 0x2 ;  /* 0x00000011343b7c11 */ /* 0x000fca000f8e10ff */
[----:B-----5:R-:W-:Y:S01]  /*20a0*/  HMMA.1684.F32.TF32 R8, R4, R40, R8 ;  /* 0x000000280408723c */ /* 0x020fe20000085008 */
[----:B------:R-:W-:Y:S02]  /*20b0*/  LEA R40, R52, UR15, 0x2 ;  /* 0x0000000f34287c11 */ /* 0x000fe4000f8e10ff */
[----:B------:R-:W-:-:S04]  /*20c0*/  LEA R61, R53, UR18, 0x2 ;  /* 0x00000012353d7c11 */ /* 0x000fc8000f8e10ff */
[----:B------:R-:W0:Y:S01]  /*20d0*/  LDS R40, [R40] ;  /* 0x0000000028287984 */ /* 0x000e220000000800 */
[----:B-1----:R-:W-:Y:S08]  /*20e0*/  HMMA.1684.F32.TF32 R32, R4, R6, R32 ;  /* 0x000000060420723c */ /* 0x002ff00000085020 */
[----:B---3--:R-:W-:Y:S01]  /*20f0*/  HMMA.1684.F32.TF32 R4, R2, R7, R36 ;  /* 0x000000070204723c */ /* 0x008fe20000085024 */
[----:B------:R-:W-:Y:S01]  /*2100*/  LEA R39, R52, UR16, 0x2 ;  /* 0x0000001034277c11 */ /* 0x000fe2000f8e10ff */
[----:B------:R-:W1:Y:S04]  /*2110*/  LDS R38, [R43] ;  /* 0x000000002b267984 */ /* 0x000e680000000800 */
[----:B------:R-:W-:Y:S04]  /*2120*/  LDS R37, [R59] ;  /* 0x000000003b257984 */ /* 0x000fe80000000800 */
[----:B------:R-:W2:Y:S04]  /*2130*/  LDS R39, [R39] ;  /* 0x0000000027277984 */ /* 0x000ea80000000800 */
[----:B------:R-:W3:Y:S01]  /*2140*/  LDS R36, [R61] ;  /* 0x000000003d247984 */ /* 0x000ee20000000800 */
[----:B------:R-:W-:-:S06]  /*2150*/  LEA R42, R53, UR16, 0x2 ;  /* 0x00000010352a7c11 */ /* 0x000fcc000f8e10ff */
[----:B------:R-:W4:Y:S01]  /*2160*/  LDS R42, [R42] ;  /* 0x000000002a2a7984 */ /* 0x000f220000000800 */
[----:B0-----:R-:W-:Y:S01]  /*2170*/  HMMA.1684.F32.TF32 R28, R2, R40, R28 ;  /* 0x00000028021c723c */ /* 0x001fe2000008501c */
[----:B------:R-:W-:-:S06]  /*2180*/  LEA R40, R52, UR18, 0x2 ;  /* 0x0000001234287c11 */ /* 0x000fcc000f8e10ff */
[----:B------:R-:W0:Y:S01]  /*2190*/  LDS R40, [R40] ;  /* 0x0000000028287984 */ /* 0x000e220000000800 */
[C---:B-1----:R-:W-:Y:S08]  /*21a0*/  HMMA.1684.F32.TF32 R16, R2.reuse, R38, R16 ;  /* 0x000000260210723c */ /* 0x042ff00000085010 */
[C---:B--2---:R-:W-:Y:S08]  /*21b0*/  HMMA.1684.F32.TF32 R20, R2.reuse, R39, R20 ;  /* 0x000000270214723c */ /* 0x044ff00000085014 */
[C---:B------:R-:W-:Y:S08]  /*21c0*/  HMMA.1684.F32.TF32 R12, R2.reuse, R37, R12 ;  /* 0x00000025020c723c */ /* 0x040ff0000008500c */
[----:B---3--:R-:W-:Y:S01]  /*21d0*/  HMMA.1684.F32.TF32 R36, R2, R36, R8 ;  /* 0x000000240224723c */ /* 0x008fe20000085008 */
[--C-:B------:R-:W-:Y:S01]  /*21e0*/  IMAD R8, R60, 0x4, R41.reuse ;  /* 0x000000043c087824 */ /* 0x100fe200078e0229 */
[----:B------:R-:W-:Y:S01]  /*21f0*/  LEA R10, R55, UR15, 0x2 ;  /* 0x0000000f370a7c11 */ /* 0x000fe2000f8e10ff */
[----:B------:R-:W-:-:S04]  /*2200*/  IMAD R9, R58, 0x4, R41 ;  /* 0x000000043a097824 */ /* 0x000fc800078e0229 */
[----:B------:R-:W-:Y:S04]  /*2210*/  LDS R8, [R8] ;  /* 0x0000000008087984 */ /* 0x000fe80000000800 */
[----:B------:R-:W-:Y:S04]  /*2220*/  LDS R9, [R9] ;  /* 0x0000000009097984 */ /* 0x000fe80000000800 */
[----:B------:R-:W1:Y:S01]  /*2230*/  LDS R10, [R10] ;  /* 0x000000000a0a7984 */ /* 0x000e620000000800 */
[C---:B------:R-:W-:Y:S01]  /*2240*/  LEA R11, R57.reuse, UR17, 0x2 ;  /* 0x00000011390b7c11 */ /* 0x040fe2000f8e10ff */
[----:B----4-:R-:W-:Y:S01]  /*2250*/  HMMA.1684.F32.TF32 R24, R2, R42, R24 ;  /* 0x0000002a0218723c */ /* 0x010fe20000085018 */
[----:B------:R-:W-:-:S02]  /*2260*/  LEA R42, R57, UR15, 0x2 ;  /* 0x0000000f392a7c11 */ /* 0x000fc4000f8e10ff */
[----:B------:R-:W-:Y:S02]  /*2270*/  LEA R41, R57, UR16, 0x2 ;  /* 0x0000001039297c11 */ /* 0x000fe4000f8e10ff */
[----:B------:R-:W2:Y:S03]  /*2280*/  LDS R11, [R11] ;  /* 0x000000000b0b7984 */ /* 0x000ea60000000800 */
[----:B0-----:R-:W-:Y:S01]  /*2290*/  HMMA.1684.F32.TF32 R32, R2, R40, R32 ;  /* 0x000000280220723c */ /* 0x001fe20000085020 */
[C---:B------:R-:W-:Y:S01]  /*22a0*/  LEA R40, R55.reuse, UR16, 0x2 ;  /* 0x0000001037287c11 */ /* 0x040fe2000f8e10ff */
[----:B------:R-:W0:Y:S01]  /*22b0*/  LDS R42, [R42] ;  /* 0x000000002a2a7984 */ /* 0x000e220000000800 */
[----:B------:R-:W-:Y:S02]  /*22c0*/  LEA R3, R55, UR17, 0x2 ;  /* 0x0000001137037c11 */ /* 0x000fe4000f8e10ff */
[----:B------:R-:W-:Y:S01]  /*22d0*/  LEA R2, R57, UR18, 0x2 ;  /* 0x0000001239027c11 */ /* 0x000fe2000f8e10ff */
[----:B------:R-:W3:Y:S04]  /*22e0*/  LDS R41, [R41] ;  /* 0x0000000029297984 */ /* 0x000ee80000000800 */
[----:B------:R-:W4:Y:S04]  /*22f0*/  LDS R40, [R40] ;  /* 0x0000000028287984 */ /* 0x000f280000000800 */
[----:B------:R-:W5:Y:S04]  /*2300*/  LDS R3, [R3] ;  /* 0x0000000003037984 */ /* 0x000f680000000800 */
[----:B------:R-:W5:Y:S01]  /*2310*/  LDS R2, [R2] ;  /* 0x0000000002027984 */ /* 0x000f620000000800 */
[----:B-1----:R-:W-:Y:S01]  /*2320*/  HMMA.1684.F32.TF32 R28, R8, R10, R28 ;  /* 0x0000000a081c723c */ /* 0x002fe2000008501c */
[----:B------:R-:W-:-:S06]  /*2330*/  LEA R10, R55, UR18, 0x2 ;  /* 0x00000012370a7c11 */ /* 0x000fcc000f8e10ff */
[----:B------:R-:W1:Y:S01]  /*2340*/  LDS R10, [R10] ;  /* 0x000000000a0a7984 */ /* 0x000e620000000800 */
[----:B------:R-:W-:Y:S01]  /*2350*/  UIADD3 UR15, UPT, UPT, UR4, 0x3200, URZ ;  /* 0x00003200040f7890 */ /* 0x000fe2000fffe0ff */
[----:B--2---:R-:W-:Y:S01]  /*2360*/  HMMA.1684.F32.TF32 R16, R8, R11, R16 ;  /* 0x0000000b0810723c */ /* 0x004fe20000085010 */
[----:B------:R-:W-:Y:S02]  /*2370*/  UIADD3 UR16, UPT, UPT, UR4, 0x3240, URZ ;  /* 0x0000324004107890 */ /* 0x000fe4000fffe0ff */
[----:B------:R-:W-:Y:S01]  /*2380*/  UIADD3 UR17, UPT, UPT, UR4, 0x3280, URZ ;  /* 0x0000328004117890 */ /* 0x000fe2000fffe0ff */
[----:B------:R-:W-:-:S04]  /*2390*/  VIADD R11, R51, 0xa0 ;  /* 0x000000a0330b7836 */ /* 0x000fc80000000000 */
[----:B0-----:R-:W-:Y:S01]  /*23a0*/  HMMA.1684.F32.TF32 R4, R8, R42, R4 ;  /* 0x0000002a0804723c */ /* 0x001fe20000085004 */
[----:B------:R-:W-:-:S06]  /*23b0*/  LEA R42, R53, UR16, 0x2 ;  /* 0x00000010352a7c11 */ /* 0x000fcc000f8e10ff */
[----:B------:R-:W-:Y:S01]  /*23c0*/  LDS R42, [R42] ;  /* 0x000000002a2a7984 */ /* 0x000fe20000000800 */
[----:B---3--:R-:W-:Y:S01]  /*23d0*/  HMMA.1684.F32.TF32 R24, R8, R41, R24 ;  /* 0x000000290818723c */ /* 0x008fe20000085018 */
[----:B------:R-:W-:-:S06]  /*23e0*/  LEA R41, R52, UR16, 0x2 ;  /* 0x0000001034297c11 */ /* 0x000fcc000f8e10ff */
[----:B------:R-:W-:Y:S01]  /*23f0*/  LDS R41, [R41] ;  /* 0x0000000029297984 */ /* 0x000fe20000000800 */
[----:B----4-:R-:W-:Y:S01]  /*2400*/  HMMA.1684.F32.TF32 R20, R8, R40, R20 ;  /* 0x000000280814723c */ /* 0x010fe20000085014 */
[----:B------:R-:W-:-:S06]  /*2410*/  LEA R40, R52, UR15, 0x2 ;  /* 0x0000000f34287c11 */ /* 0x000fcc000f8e10ff */
[----:B------:R-:W-:Y:S01]  /*2420*/  LDS R40, [R40] ;  /* 0x0000000028287984 */ /* 0x000fe20000000800 */
[----:B-----5:R-:W-:Y:S01]  /*2430*/  HMMA.1684.F32.TF32 R12, R8, R3, R12 ;  /* 0x00000003080c723c */ /* 0x020fe2000008500c */
[----:B------:R-:W-:-:S06]  /*2440*/  IMAD R3, R54, 0x4, R11 ;  /* 0x0000000436037824 */ /* 0x000fcc00078e020b */
[----:B------:R-:W-:Y:S01]  /*2450*/  LDS R3, [R3] ;  /* 0x0000000003037984 */ /* 0x000fe20000000800 */
[----:B------:R-:W-:Y:S01]  /*2460*/  HMMA.1684.F32.TF32 R36, R8, R2, R36 ;  /* 0x000000020824723c */ /* 0x000fe20000085024 */
[----:B------:R-:W-:-:S06]  /*2470*/  IMAD R2, R56, 0x4, R11 ;  /* 0x0000000438027824 */ /* 0x000fcc00078e020b */
[----:B------:R-:W0:Y:S01]  /*2480*/  LDS R2, [R2] ;  /* 0x0000000002027984 */ /* 0x000e220000000800 */
[----:B-1----:R-:W-:Y:S01]  /*2490*/  HMMA.1684.F32.TF32 R32, R8, R10, R32 ;  /* 0x0000000a0820723c */ /* 0x002fe20000085020 */
[----:B------:R-:W-:Y:S02]  /*24a0*/  LEA R9, R53, UR17, 0x2 ;  /* 0x0000001135097c11 */ /* 0x000fe4000f8e10ff */
[----:B------:R-:W-:-:S04]  /*24b0*/  LEA R8, R52, UR17, 0x2 ;  /* 0x0000001134087c11 */ /* 0x000fc8000f8e10ff */
[----:B------:R-:W1:Y:S04]  /*24c0*/  LDS R9, [R9] ;  /* 0x0000000009097984 */ /* 0x000e680000000800 */
[----:B------:R-:W2:Y:S01]  /*24d0*/  LDS R8, [R8] ;  /* 0x0000000008087984 */ /* 0x000ea20000000800 */
[----:B------:R-:W-:-:S06]  /*24e0*/  LEA R43, R53, UR15, 0x2 ;  /* 0x0000000f352b7c11 */ /* 0x000fcc000f8e10ff */
[----:B------:R-:W3:Y:S01]  /*24f0*/  LDS R43, [R43] ;  /* 0x000000002b2b7984 */ /* 0x000ee20000000800 */
[----:B------:R-:W-:-:S06]  /*2500*/  UIADD3 UR18, UPT, UPT, UR4, 0x32c0, URZ ;  /* 0x000032c004127890 */ /* 0x000fcc000fffe0ff */
[----:B------:R-:W-:-:S06]  /*2510*/  LEA R10, R52, UR18, 0x2 ;  /* 0x00000012340a7c11 */ /* 0x000fcc000f8e10ff */
[----:B------:R-:W-:Y:S01]  /*2520*/  LDS R10, [R10] ;  /* 0x000000000a0a7984 */ /* 0x000fe20000000800 */
[----:B0-----:R-:W-:Y:S01]  /*2530*/  HMMA.1684.F32.TF32 R28, R2, R40, R28 ;  /* 0x00000028021c723c */ /* 0x001fe2000008501c */
[----:B------:R-:W-:-:S06]  /*2540*/  LEA R40, R53, UR18, 0x2 ;  /* 0x0000001235287c11 */ /* 0x000fcc000f8e10ff */
[----:B------:R-:W0:Y:S01]  /*2550*/  LDS R40, [R40] ;  /* 0x0000000028287984 */ /* 0x000e220000000800 */
[----:B------:R-:W-:Y:S01]  /*2560*/  HMMA.1684.F32.TF32 R24, R2, R42, R24 ;  /* 0x0000002a0218723c */ /* 0x000fe20000085018 */
[----:B------:R-:W-:-:S06]  /*2570*/  LEA R42, R57, UR15, 0x2 ;  /* 0x0000000f392a7c11 */ /* 0x000fcc000f8e10ff */
[----:B------:R-:W-:Y:S01]  /*2580*/  LDS R42, [R42] ;  /* 0x000000002a2a7984 */ /* 0x000fe20000000800 */
[----:B-1----:R-:W-:Y:S01]  /*2590*/  HMMA.1684.F32.TF32 R16, R2, R9, R16 ;  /* 0x000000090210723c */ /* 0x002fe20000085010 */
[----:B------:R-:W-:-:S06]  /*25a0*/  IMAD R9, R58, 0x4, R11 ;  /* 0x000000043a097824 */ /* 0x000fcc00078e020b */
[----:B------:R-:W-:Y:S01]  /*25b0*/  LDS R9, [R9] ;  /* 0x0000000009097984 */ /* 0x000fe20000000800 */
[----:B--2---:R-:W-:Y:S01]  /*25c0*/  HMMA.1684.F32.TF32 R12, R2, R8, R12 ;  /* 0x00000008020c723c */ /* 0x004fe2000008500c */
[----:B------:R-:W-:-:S06]  /*25d0*/  IMAD R8, R60, 0x4, R11 ;  /* 0x000000043c087824 */ /* 0x000fcc00078e020b */
[----:B------:R-:W1:Y:S01]  /*25e0*/  LDS R8, [R8] ;  /* 0x0000000008087984 */ /* 0x000e620000000800 */
[----:B------:R-:W-:Y:S01]  /*25f0*/  HMMA.1684.F32.TF32 R20, R2, R41, R20 ;  /* 0x000000290214723c */ /* 0x000fe20000085014 */
[----:B------:R-:W-:-:S06]  /*2600*/  LEA R41, R55, UR15, 0x2 ;  /* 0x0000000f37297c11 */ /* 0x000fcc000f8e10ff */
[----:B------:R-:W2:Y:S01]  /*2610*/  LDS R41, [R41] ;  /* 0x0000000029297984 */ /* 0x000ea20000000800 */
[----:B---3--:R-:W-:Y:S01]  /*2620*/  HMMA.1684.F32.TF32 R4, R2, R43, R4 ;  /* 0x0000002b0204723c */ /* 0x008fe20000085004 */
[----:B------:R-:W-:-:S06]  /*2630*/  LEA R11, R57, UR16, 0x2 ;  /* 0x00000010390b7c11 */ /* 0x000fcc000f8e10ff */
[----:B------:R-:W3:Y:S01]  /*2640*/  LDS R11, [R11] ;  /* 0x000000000b0b7984 */ /* 0x000ee20000000800 */
[C---:B0-----:R-:W-:Y:S08]  /*2650*/  HMMA.1684.F32.TF32 R36, R2.reuse, R40, R36 ;  /* 0x000000280224723c */ /* 0x041ff00000085024 */
[----:B------:R-:W-:Y:S01]  /*2660*/  HMMA.1684.F32.TF32 R32, R2, R10, R32 ;  /* 0x0000000a0220723c */ /* 0x000fe20000085020 */
[----:B------:R-:W-:-:S02]  /*2670*/  LEA R3, R55, UR16, 0x2 ;  /* 0x0000001037037c11 */ /* 0x000fc4000f8e10ff */
[----:B------:R-:W-:Y:S02]  /*2680*/  LEA R2, R57, UR17, 0x2 ;  /* 0x0000001139027c11 */ /* 0x000fe4000f8e10ff */
[C---:B------:R-:W-:Y:S02]  /*2690*/  LEA R10, R55.reuse, UR18, 0x2 ;  /* 0x00000012370a7c11 */ /* 0x040fe4000f8e10ff */
[----:B------:R-:W0:Y:S04]  /*26a0*/  LDS R3, [R3] ;  /* 0x0000000003037984 */ /* 0x000e280000000800 */
[----:B------:R-:W4:Y:S01]  /*26b0*/  LDS R2, [R2] ;  /* 0x0000000002027984 */ /* 0x000f220000000800 */
[----:B-1----:R-:W-:Y:S01]  /*26c0*/  HMMA.1684.F32.TF32 R4, R8, R42, R4 ;  /* 0x0000002a0804723c */ /* 0x002fe20000085004 */
[----:B------:R-:W-:-:S02]  /*26d0*/  LEA R42, R55, UR17, 0x2 ;  /* 0x00000011372a7c11 */ /* 0x000fc4000f8e10ff */
[----:B------:R-:W-:Y:S04]  /*26e0*/  LDS R10, [R10] ;  /* 0x000000000a0a7984 */ /* 0x000fe80000000800 */
[----:B------:R-:W1:Y:S01]  /*26f0*/  LDS R42, [R42] ;  /* 0x000000002a2a7984 */ /* 0x000e620000000800 */
[----:B--2---:R-:W-:Y:S01]  /*2700*/  HMMA.1684.F32.TF32 R28, R8, R41, R28 ;  /* 0x00000029081c723c */ /* 0x004fe2000008501c */
[----:B------:R-:W-:-:S06]  /*2710*/  LEA R41, R57, UR18, 0x2 ;  /* 0x0000001239297c11 */ /* 0x000fcc000f8e10ff */
[----:B------:R-:W2:Y:S01]  /*2720*/  LDS R41, [R41] ;  /* 0x0000000029297984 */ /* 0x000ea20000000800 */
[----:B------:R-:W-:Y:S01]  /*2730*/  UIADD3 UR16, UPT, UPT, UR4, 0x3c40, URZ ;  /* 0x00003c4004107890 */ /* 0x000fe2000fffe0ff */
[----:B---3--:R-:W-:Y:S01]  /*2740*/  HMMA.1684.F32.TF32 R24, R8, R11, R24 ;  /* 0x0000000b0818723c */ /* 0x008fe20000085018 */
[----:B------:R-:W-:Y:S01]  /*2750*/  VIADD R11, R51, 0xc0 ;  /* 0x000000c0330b7836 */ /* 0x000fe20000000000 */
[----:B------:R-:W-:Y:S02]  /*2760*/  UIADD3 UR17, UPT, UPT, UR4, 0x3c80, URZ ;  /* 0x00003c8004117890 */ /* 0x000fe4000fffe0ff */
[----:B------:R-:W-:-:S04]  /*2770*/  UIADD3 UR15, UPT, UPT, UR4, 0x3c00, URZ ;  /* 0x00003c00040f7890 */ /* 0x000fc8000fffe0ff */
[----:B0-----:R-:W-:Y:S01]  /*2780*/  HMMA.1684.F32.TF32 R20, R8, R3, R20 ;  /* 0x000000030814723c */ /* 0x001fe20000085014 */
[----:B------:R-:W-:-:S07]  /*2790*/  IMAD R3, R54, 0x4, R11 ;  /* 0x0000000436037824 */ /* 0x000fce00078e020b */
[C---:B----4-:R-:W-:Y:S01]  /*27a0*/  HMMA.1684.F32.TF32 R16, R8.reuse, R2, R16 ;  /* 0x000000020810723c */ /* 0x050fe20000085010 */
[----:B------:R-:W-:Y:S01]  /*27b0*/  IMAD R2, R56, 0x4, R11 ;  /* 0x0000000438027824 */ /* 0x000fe200078e020b */
[----:B------:R-:W-:Y:S06]  /*27c0*/  LDS R3, [R3] ;  /* 0x0000000003037984 */ /* 0x000fec0000000800 */
[----:B-1----:R-:W-:Y:S01]  /*27d0*/  HMMA.1684.F32.TF32 R12, R8, R42, R12 ;  /* 0x0000002a080c723c */ /* 0x002fe2000008500c */
[----:B------:R-:W-:Y:S01]  /*27e0*/  LEA R42, R53, UR16, 0x2 ;  /* 0x00000010352a7c11 */ /* 0x000fe2000f8e10ff */
[----:B------:R-:W-:Y:S01]  /*27f0*/  LDS R2, [R2] ;  /* 0x0000000002027984 */ /* 0x000fe20000000800 */
[----:B------:R-:W-:-:S04]  /*2800*/  LEA R43, R52, UR15, 0x2 ;  /* 0x0000000f342b7c11 */ /* 0x000fc8000f8e10ff */
[----:B------:R-:W0:Y:S01]  /*2810*/  LDS R42, [R42] ;  /* 0x000000002a2a7984 */ /* 0x000e220000000800 */
[C---:B--2---:R-:W-:Y:S08]  /*2820*/  HMMA.1684.F32.TF32 R36, R8.reuse, R41, R36 ;  /* 0x000000290824723c */ /* 0x044ff00000085024 */
[----:B------:R-:W-:Y:S01]  /*2830*/  HMMA.1684.F32.TF32 R32, R8, R10, R32 ;  /* 0x0000000a0820723c */ /* 0x000fe20000085020 */
[C---:B------:R-:W-:Y:S01]  /*2840*/  LEA R9, R53.reuse, UR17, 0x2 ;  /* 0x0000001135097c11 */ /* 0x040fe2000f8e10ff */
[----:B------:R-:W-:Y:S01]  /*2850*/  UIADD3 UR18, UPT, UPT, UR4, 0x3cc0, URZ ;  /* 0x00003cc004127890 */ /* 0x000fe2000fffe0ff */
[----:B------:R-:W-:Y:S01]  /*2860*/  LEA R8, R52, UR17, 0x2 ;  /* 0x0000001134087c11 */ /* 0x000fe2000f8e10ff */
[----:B------:R-:W1:Y:S01]  /*2870*/  LDS R43, [R43] ;  /* 0x000000002b2b7984 */ /* 0x000e620000000800 */
[----:B------:R-:W-:-:S03]  /*2880*/  LEA R40, R53, UR15, 0x2 ;  /* 0x0000000f35287c11 */ /* 0x000fc6000f8e10ff */
[----:B------:R-:W2:Y:S01]  /*2890*/  LDS R9, [R9] ;  /* 0x0000000009097984 */ /* 0x000ea20000000800 */
[----:B------:R-:W-:-:S03]  /*28a0*/  LEA R41, R52, UR16, 0x2 ;  /* 0x0000001034297c11 */ /* 0x000fc6000f8e10ff */
[----:B------:R-:W3:Y:S01]  /*28b0*/  LDS R8, [R8] ;  /* 0x0000000008087984 */ /* 0x000ee20000000800 */
[----:B------:R-:W-:-:S03]  /*28c0*/  LEA R10, R53, UR18, 0x2 ;  /* 0x00000012350a7c11 */ /* 0x000fc6000f8e10ff */
[----:B------:R-:W4:Y:S04]  /*28d0*/  LDS R40, [R40] ;  /* 0x0000000028287984 */ /* 0x000f280000000800 */
[----:B------:R-:W5:Y:S04]  /*28e0*/  LDS R41, [R41] ;  /* 0x0000000029297984 */ /* 0x000f680000000800 */
[----:B------:R-:W5:Y:S01]  /*28f0*/  LDS R10, [R10] ;  /* 0x000000000a0a7984 */ /* 0x000f620000000800 */
[----:B0-----:R-:W-:Y:S01]  /*2900*/  HMMA.1684.F32.TF32 R24, R2, R42, R24 ;  /* 0x0000002a0218723c */ /* 0x001fe20000085018 */
[----:B------:R-:W-:-:S06]  /*2910*/  LEA R42, R52, UR18, 0x2 ;  /* 0x00000012342a7c11 */ /* 0x000fcc000f8e10ff */
[----:B------:R-:W0:Y:S01]  /*2920*/  LDS R42, [R42] ;  /* 0x000000002a2a7984 */ /* 0x000e220000000800 */
[----:B-1----:R-:W-:Y:S01]  /*2930*/  HMMA.1684.F32.TF32 R28, R2, R43, R28 ;  /* 0x0000002b021c723c */ /* 0x002fe2000008501c */
[----:B------:R-:W-:-:S07]  /*2940*/  LEA R43, R55, UR15, 0x2 ;  /* 0x0000000f372b7c11 */ /* 0x000fce000f8e10ff */
[----:B--2---:R-:W-:Y:S01]  /*2950*/  HMMA.1684.F32.TF32 R16, R2, R9, R16 ;  /* 0x000000090210723c */ /* 0x004fe20000085010 */
[----:B------:R-:W-:-:S06]  /*2960*/  IMAD R9, R58, 0x4, R11 ;  /* 0x000000043a097824 */ /* 0x000fcc00078e020b */
[----:B------:R-:W-:Y:S01]  /*2970*/  LDS R9, [R9] ;  /* 0x0000000009097984 */ /* 0x000fe20000000800 */
[----:B---3--:R-:W-:Y:S01]  /*2980*/  HMMA.1684.F32.TF32 R12, R2, R8, R12 ;  /* 0x00000008020c723c */ /* 0x008fe2000008500c */
[----:B------:R-:W-:Y:S01]  /*2990*/  IMAD R8, R60, 0x4, R11 ;  /* 0x000000043c087824 */ /* 0x000fe200078e020b */
[----:B------:R-:W-:-:S05]  /*29a0*/  LEA R11, R57, UR15, 0x2 ;  /* 0x0000000f390b7c11 */ /* 0x000fca000f8e10ff */
[----:B------:R-:W-:Y:S01]  /*29b0*/  LDS R8, [R8] ;  /* 0x0000000008087984 */ /* 0x000fe20000000800 */
[C---:B----4-:R-:W-:Y:S01]  /*29c0*/  HMMA.1684.F32.TF32 R4, R2.reuse, R40, R4 ;  /* 0x000000280204723c */ /* 0x050fe20000085004 */
[----:B------:R-:W-:Y:S02]  /*29d0*/  LEA R40, R57, UR16, 0x2 ;  /* 0x0000001039287c11 */ /* 0x000fe4000f8e10ff */
[----:B------:R-:W1:Y:S04]  /*29e0*/  LDS R11, [R11] ;  /* 0x000000000b0b7984 */ /* 0x000e680000000800 */
[----:B------:R-:W-:Y:S01]  /*29f0*/  LDS R40, [R40] ;  /* 0x0000000028287984 */ /* 0x000fe20000000800 */
[C---:B-----5:R-:W-:Y:S03]  /*2a00*/  HMMA.1684.F32.TF32 R20, R2.reuse, R41, R20 ;  /* 0x000000290214723c */ /* 0x060fe60000085014 */
[----:B------:R2:W3:Y:S05]  /*2a10*/  LDS R41, [R43] ;  /* 0x000000002b297984 */ /* 0x0004ea0000000800 */
[----:B------:R-:W-:Y:S01]  /*2a20*/  HMMA.1684.F32.TF32 R36, R2, R10, R36 ;  /* 0x0000000a0224723c */ /* 0x000fe20000085024 */
[----:B------:R-:W-:-:S06]  /*2a30*/  LEA R10, R55, UR16, 0x2 ;  /* 0x00000010370a7c11 */ /* 0x000fcc000f8e10ff */
[----:B------:R-:W4:Y:S01]  /*2a40*/  LDS R10, [R10] ;  /* 0x000000000a0a7984 */ /* 0x000f220000000800 */
[----:B0-----:R-:W-:Y:S01]  /*2a50*/  HMMA.1684.F32.TF32 R32, R2, R42, R32 ;  /* 0x0000002a0220723c */ /* 0x001fe20000085020 */
[----:B------:R-:W-:Y:S01]  /*2a60*/  LEA R42, R57, UR17, 0x2 ;  /* 0x00000011392a7c11 */ /* 0x000fe2000f8e10ff */
[----:B------:R-:W-:Y:S01]  /*2a70*/  UIADD3 UR16, UPT, UPT, UR4, 0x4640, URZ ;  /* 0x0000464004107890 */ /* 0x000fe2000fffe0ff */
[----:B--2---:R-:W-:Y:S01]  /*2a80*/  LEA R43, R55, UR18, 0x2 ;  /* 0x00000012372b7c11 */ /* 0x004fe2000f8e10ff */
[----:B------:R-:W-:-:S05]  /*2a90*/  UIADD3 UR15, UPT, UPT, UR4, 0x4600, URZ ;  /* 0x00004600040f7890 */ /* 0x000fca000fffe0ff */
[----:B------:R-:W-:Y:S01]  /*2aa0*/  LDS R43, [R43] ;  /* 0x000000002b2b7984 */ /* 0x000fe20000000800 */
[C---:B-1----:R-:W-:Y:S03]  /*2ab0*/  HMMA.1684.F32.TF32 R4, R8.reuse, R11, R4 ;  /* 0x0000000b0804723c */ /* 0x042fe60000085004 */
[----:B------:R0:W1:Y:S05]  /*2ac0*/  LDS R11, [R42] ;  /* 0x000000002a0b7984 */ /* 0x00006a0000000800 */
[----:B---3--:R-:W-:Y:S01]  /*2ad0*/  HMMA.1684.F32.TF32 R28, R8, R41, R28 ;  /* 0x00000029081c723c */ /* 0x008fe2000008501c */
[----:B------:R-:W-:-:S04]  /*2ae0*/  VIADD R41, R51, 0xe0 ;  /* 0x000000e033297836 */ /* 0x000fc80000000000 */
[--C-:B------:R-:W-:Y:S01]  /*2af0*/  IMAD R2, R56, 0x4, R41.reuse ;  /* 0x0000000438027824 */ /* 0x100fe200078e0229 */
[----:B------:R-:W-:Y:S01]  /*2b00*/  LEA R56, R55, UR17, 0x2 ;  /* 0x0000001137387c11 */ /* 0x000fe2000f8e10ff */
[----:B------:R-:W-:Y:S01]  /*2b10*/  IMAD R3, R54, 0x4, R41 ;  /* 0x0000000436037824 */ /* 0x000fe200078e0229 */
[C---:B------:R-:W-:Y:S01]  /*2b20*/  HMMA.1684.F32.TF32 R24, R8.reuse, R40, R24 ;  /* 0x000000280818723c */ /* 0x040fe20000085018 */
[----:B------:R-:W-:Y:S01]  /*2b30*/  LEA R40, R53, UR16, 0x2 ;  /* 0x0000001035287c11 */ /* 0x000fe2000f8e10ff */
[----:B------:R-:W-:Y:S01]  /*2b40*/  UIADD3 UR17, UPT, UPT, UR4, 0x4680, URZ ;  /* 0x0000468004117890 */ /* 0x000fe2000fffe0ff */
[----:B------:R-:W-:Y:S01]  /*2b50*/  LEA R54, R57, UR18, 0x2 ;  /* 0x0000001239367c11 */ /* 0x000fe2000f8e10ff */
[----:B------:R-:W-:Y:S04]  /*2b60*/  LDS R2, [R2] ;  /* 0x0000000002027984 */ /* 0x000fe80000000800 */
[----:B----4-:R-:W-:Y:S01]  /*2b70*/  HMMA.1684.F32.TF32 R20, R8, R10, R20 ;  /* 0x0000000a0814723c */ /* 0x010fe20000085014 */
[C---:B------:R-:W-:Y:S01]  /*2b80*/  LEA R10, R53.reuse, UR15, 0x2 ;  /* 0x0000000f350a7c11 */ /* 0x040fe2000f8e10ff */
[----:B------:R-:W-:Y:S01]  /*2b90*/  LDS R3, [R3] ;  /* 0x0000000003037984 */ /* 0x000fe20000000800 */
[----:B0-----:R-:W-:-:S03]  /*2ba0*/  LEA R42, R53, UR17, 0x2 ;  /* 0x00000011352a7c11 */ /* 0x001fc6000f8e10ff */
[----:B------:R-:W0:Y:S04]  /*2bb0*/  LDS R40, [R40] ;  /* 0x0000000028287984 */ /* 0x000e280000000800 */
[----:B------:R-:W2:Y:S04]  /*2bc0*/  LDS R56, [R56] ;  /* 0x0000000038387984 */ /* 0x000ea80000000800 */
[----:B------:R-:W3:Y:S04]  /*2bd0*/  LDS R54, [R54] ;  /* 0x0000000036367984 */ /* 0x000ee80000000800 */
[----:B------:R-:W4:Y:S04]  /*2be0*/  LDS R10, [R10] ;  /* 0x000000000a0a7984 */ /* 0x000f280000000800 */
[----:B------:R-:W5:Y:S01]  /*2bf0*/  LDS R42, [R42] ;  /* 0x000000002a2a7984 */ /* 0x000f620000000800 */
[----:B-1----:R-:W-:Y:S01]  /*2c00*/  HMMA.1684.F32.TF32 R16, R8, R11, R16 ;  /* 0x0000000b0810723c */ /* 0x002fe20000085010 */
[----:B------:R-:W-:Y:S01]  /*2c10*/  UIADD3 UR18, UPT, UPT, UR4, 0x46c0, URZ ;  /* 0x000046c004127890 */ /* 0x000fe2000fffe0ff */
[----:B------:R-:W-:-:S06]  /*2c20*/  LEA R59, R52, UR15, 0x2 ;  /* 0x0000000f343b7c11 */ /* 0x000fcc000f8e10ff */
[----:B------:R-:W-:Y:S01]  /*2c30*/  HMMA.1684.F32.TF32 R32, R8, R43, R32 ;  /* 0x0000002b0820723c */ /* 0x000fe20000085020 */
[C---:B------:R-:W-:Y:S01]  /*2c40*/  LEA R43, R52.reuse, UR16, 0x2 ;  /* 0x00000010342b7c11 */ /* 0x040fe2000f8e10ff */
[----:B------:R-:W-:Y:S01]  /*2c50*/  LDS R59, [R59] ;  /* 0x000000003b3b7984 */ /* 0x000fe20000000800 */
[----:B------:R-:W-:Y:S02]  /*2c60*/  LEA R53, R53, UR18, 0x2 ;  /* 0x0000001235357c11 */ /* 0x000fe4000f8e10ff */
[C---:B------:R-:W-:Y:S02]  /*2c70*/  LEA R61, R52.reuse, UR18, 0x2 ;  /* 0x00000012343d7c11 */ /* 0x040fe4000f8e10ff */
[----:B------:R-:W-:Y:S01]  /*2c80*/  LDS R43, [R43] ;  /* 0x000000002b2b7984 */ /* 0x000fe20000000800 */
[----:B0-----:R-:W-:Y:S01]  /*2c90*/  HMMA.1684.F32.TF32 R24, R2, R40, R24 ;  /* 0x000000280218723c */ /* 0x001fe20000085018 */
[----:B------:R-:W-:-:S06]  /*2ca0*/  LEA R40, R52, UR17, 0x2 ;  /* 0x0000001134287c11 */ /* 0x000fcc000f8e10ff */
[----:B------:R-:W-:Y:S01]  /*2cb0*/  LDS R40, [R40] ;  /* 0x0000000028287984 */ /* 0x000fe20000000800 */
[C---:B--2---:R-:W-:Y:S08]  /*2cc0*/  HMMA.1684.F32.TF32 R12, R8.reuse, R56, R12 ;  /* 0x00000038080c723c */ /* 0x044ff0000008500c */
[----:B---3--:R-:W-:Y:S08]  /*2cd0*/  HMMA.1684.F32.TF32 R36, R8, R54, R36 ;  /* 0x000000360824723c */ /* 0x008ff00000085024 */
[----:B----4-:R-:W-:Y:S01]  /*2ce0*/  HMMA.1684.F32.TF32 R8, R2, R10, R4 ;  /* 0x0000000a0208723c */ /* 0x010fe20000085004 */
[----:B------:R-:W-:-:S02]  /*2cf0*/  IMAD R4, R60, 0x4, R41 ;  /* 0x000000043c047824 */ /* 0x000fc400078e0229 */
[----:B------:R0:W1:Y:S05]  /*2d00*/  LDS R60, [R53] ;  /* 0x00000000353c7984 */ /* 0x00006a0000000800 */
[----:B-----5:R-:W-:Y:S01]  /*2d10*/  HMMA.1684.F32.TF32 R16, R2, R42, R16 ;  /* 0x0000002a0210723c */ /* 0x020fe20000085010 */
[----:B------:R-:W2:Y:S01]  /*2d20*/  LDS R42, [R61] ;  /* 0x000000003d2a7984 */ /* 0x000ea20000000800 */
[----:B------:R-:W-:Y:S01]  /*2d30*/  IMAD R5, R58, 0x4, R41 ;  /* 0x000000043a057824 */ /* 0x000fe200078e0229 */
[C---:B------:R-:W-:Y:S02]  /*2d40*/  LEA R41, R57.reuse, UR15, 0x2 ;  /* 0x0000000f39297c11 */ /* 0x040fe4000f8e10ff */
[C---:B------:R-:W-:Y:S01]  /*2d50*/  LEA R56, R57.reuse, UR16, 0x2 ;  /* 0x0000001039387c11 */ /* 0x040fe2000f8e10ff */
[----:B------:R-:W-:Y:S01]  /*2d60*/  LDS R4, [R4] ;  /* 0x0000000004047984 */ /* 0x000fe20000000800 */
[----:B------:R-:W-:-:S02]  /*2d70*/  LEA R54, R57, UR18, 0x2 ;  /* 0x0000001239367c11 */ /* 0x000fc4000f8e10ff */
[C---:B0-----:R-:W-:Y:S01]  /*2d80*/  LEA R53, R55.reuse, UR15, 0x2 ;  /* 0x0000000f37357c11 */ /* 0x041fe2000f8e10ff */
[----:B------:R-:W-:Y:S01]  /*2d90*/  LDS R41, [R41] ;  /* 0x0000000029297984 */ /* 0x000fe20000000800 */
[C---:B------:R-:W-:Y:S02]  /*2da0*/  LEA R52, R55.reuse, UR16, 0x2 ;  /* 0x0000001037347c11 */ /* 0x040fe4000f8e10ff */
[----:B------:R-:W-:Y:S01]  /*2db0*/  LEA R7, R55, UR17, 0x2 ;  /* 0x0000001137077c11 */ /* 0x000fe2000f8e10ff */
[----:B------:R-:W0:Y:S01]  /*2dc0*/  LDS R5, [R5] ;  /* 0x0000000005057984 */ /* 0x000e220000000800 */
[----:B------:R-:W-:Y:S02]  /*2dd0*/  LEA R58, R57, UR17, 0x2 ;  /* 0x00000011393a7c11 */ /* 0x000fe4000f8e10ff */
[----:B------:R-:W-:Y:S01]  /*2de0*/  LEA R6, R55, UR18, 0x2 ;  /* 0x0000001237067c11 */ /* 0x000fe2000f8e10ff */
[----:B------:R-:W3:Y:S04]  /*2df0*/  LDS R56, [R56] ;  /* 0x0000000038387984 */ /* 0x000ee80000000800 */
[----:B------:R-:W4:Y:S04]  /*2e00*/  LDS R55, [R58] ;  /* 0x000000003a377984 */ /* 0x000f280000000800 */
[----:B------:R-:W5:Y:S04]  /*2e10*/  LDS R54, [R54] ;  /* 0x0000000036367984 */ /* 0x000f680000000800 */
[----:B------:R-:W5:Y:S04]  /*2e20*/  LDS R53, [R53] ;  /* 0x0000000035357984 */ /* 0x000f680000000800 */
[----:B------:R-:W5:Y:S04]  /*2e30*/  LDS R52, [R52] ;  /* 0x0000000034347984 */ /* 0x000f680000000800 */
[----:B------:R-:W5:Y:S04]  /*2e40*/  LDS R7, [R7] ;  /* 0x0000000007077984 */ /* 0x000f680000000800 */
[----:B------:R-:W5:Y:S01]  /*2e50*/  LDS R6, [R6] ;  /* 0x0000000006067984 */ /* 0x000f620000000800 */
[C---:B-1----:R-:W-:Y:S08]  /*2e60*/  HMMA.1684.F32.TF32 R36, R2.reuse, R60, R36 ;  /* 0x0000003c0224723c */ /* 0x042ff00000085024 */
[C---:B------:R-:W-:Y:S08]  /*2e70*/  HMMA.1684.F32.TF32 R28, R2.reuse, R59, R28 ;  /* 0x0000003b021c723c */ /* 0x040ff0000008501c */
[C---:B------:R-:W-:Y:S08]  /*2e80*/  HMMA.1684.F32.TF32 R20, R2.reuse, R43, R20 ;  /* 0x0000002b0214723c */ /* 0x040ff00000085014 */
[C---:B------:R-:W-:Y:S08]  /*2e90*/  HMMA.1684.F32.TF32 R12, R2.reuse, R40, R12 ;  /* 0x00000028020c723c */ /* 0x040ff0000008500c */
[----:B--2---:R-:W-:Y:S01]  /*2ea0*/  HMMA.1684.F32.TF32 R32, R2, R42, R32 ;  /* 0x0000002a0220723c */ /* 0x004fe20000085020 */
[----:B------:R-:W-:-:S04]  /*2eb0*/  UIADD3 UR11, UPT, UPT, UR11, -0x1, URZ ;  /* 0xffffffff0b0b7890 */ /* 0x000fc8000fffe0ff */
[----:B------:R-:W-:-:S03]  /*2ec0*/  UISETP.GT.U32.AND UP0, UPT, UR11, URZ, UPT ;  /* 0x000000ff0b00728c */ /* 0x000fc6000bf04070 */
[----:B0-----:R-:W-:Y:S01]  /*2ed0*/  HMMA.1684.F32.TF32 R40, R4, R41, R8 ;  /* 0x000000290428723c */ /* 0x001fe20000085008 */
[----:B------:R-:W-:-:S07]  /*2ee0*/  IADD3 R44, P0, PT, R44, 0x100, RZ ;  /* 0x000001002c2c7810 */ /* 0x000fce0007f1e0ff */
[C---:B---3--:R-:W-:Y:S01]  /*2ef0*/  HMMA.1684.F32.TF32 R24, R4.reuse, R56, R24 ;  /* 0x000000380418723c */ /* 0x048fe20000085018 */
[----:B------:R-:W-:Y:S07]  /*2f00*/  BAR.SYNC.DEFER_BLOCKING 0x0 ;  /* 0x0000000000007b1d */ /* 0x000fee0000010000 */
[----:B----4-:R-:W-:Y:S01]  /*2f10*/  HMMA.1684.F32.TF32 R16, R4, R55, R16 ;  /* 0x000000370410723c */ /* 0x010fe20000085010 */
[----:B------:R-:W-:-:S07]  /*2f20*/  IADD3 R46, P1, PT, R46, UR13, RZ ;  /* 0x0000000d2e2e7c10 */ /* 0x000fce000ff3e0ff */
[C---:B-----5:R-:W-:Y:S08]  /*2f30*/  HMMA.1684.F32.TF32 R8, R4.reuse, R54, R36 ;  /* 0x000000360408723c */ /* 0x060ff00000085024 */
[C---:B------:R-:W-:Y:S08]  /*2f40*/  HMMA.1684.F32.TF32 R28, R4.reuse, R53, R28 ;  /* 0x00000035041c723c */ /* 0x040ff0000008501c */
[C---:B------:R-:W-:Y:S08]  /*2f50*/  HMMA.1684.F32.TF32 R20, R4.reuse, R52, R20 ;  /* 0x000000340414723c */ /* 0x040ff00000085014 */
[C---:B------:R-:W-:Y:S08]  /*2f60*/  HMMA.1684.F32.TF32 R12, R4.reuse, R7, R12 ;  /* 0x00000007040c723c */ /* 0x040ff0000008500c */
[----:B------:R-:W-:Y:S01]  /*2f70*/  HMMA.1684.F32.TF32 R4, R4, R6, R32 ;  /* 0x000000060404723c */ /* 0x000fe20000085020 */
[----:B------:R-:W-:Y:S01]  /*2f80*/  IMAD.X R45, RZ, RZ, R45, P0 ;  /* 0x000000ffff2d7224 */ /* 0x000fe200000e062d */
[----:B------:R-:W-:Y:S01]  /*2f90*/  IADD3.X R47, PT, PT, R47, UR5, RZ, P1, !PT ;  /* 0x000000052f2f7c10 */ /* 0x000fe20008ffe4ff */
[----:B------:R-:W-:-:S02]  /*2fa0*/  NOP ;  /* 0x0000000000007918 */ /* 0x000fc40000000000 */
[----:B------:R-:W-:-:S15]  /*2fb0*/  BRA.U UP0, `(.L_x_1) ;  /* 0xffffffd500247547 */ /* 0x000fde000b83ffff */
.L_x_0:
[----:B------:R-:W0:Y:S01]  /*2fc0*/  S2R R35, SR_CTAID.Y ;  /* 0x0000000000237919 */ /* 0x000e220000002600 */
[C---:B-1----:R-:W-:Y:S01]  /*2fd0*/  IMAD.WIDE.U32 R2, R0.reuse, UR7, RZ ;  /* 0x0000000700027c25 */ /* 0x042fe2000f8e00ff */
[----:B------:R-:W1:Y:S01]  /*2fe0*/  LDCU.64 UR10, c[0x0][0x390] ;  /* 0x00007200ff0a77ac */ /* 0x000e620008000a00 */
[----:B------:R-:W2:Y:S02]  /*2ff0*/  S2R R34, SR_LANEID ;  /* 0x0000000000227919 */ /* 0x000ea40000000000 */
[----:B------:R-:W-:Y:S01]  /*3000*/  IMAD R3, R0, UR12, R3 ;  /* 0x0000000c00037c24 */ /* 0x000fe2000f8e0203 */
[----:B------:R-:W-:Y:S01]  /*3010*/  UIMAD UR5, UR5, UR6, URZ ;  /* 0x00000006050572a4 */ /* 0x000fe2000f8e02ff */
[C---:B------:R-:W-:Y:S01]  /*3020*/  IMAD.SHL.U32 R32, R2.reuse, 0x40, RZ ;  /* 0x0000004002207824 */ /* 0x040fe200078e00ff */
[----:B------:R-:W-:Y:S02]  /*3030*/  USHF.R.U32.HI UR4, URZ, 0x1, UR7 ;  /* 0x00000001ff047899 */ /* 0x000fe40008011607 */
[----:B------:R-:W-:Y:S01]  /*3040*/  SHF.L.U64.HI R33, R2, 0x6, R3 ;  /* 0x0000000602217819 */ /* 0x000fe20000010203 */
[----:B------:R-:W-:-:S02]  /*3050*/  IMAD.MOV.U32 R3, RZ, RZ, RZ ;  /* 0x000000ffff037224 */ /* 0x000fc400078e00ff */
[----:B0-----:R-:W-:-:S04]  /*3060*/  IMAD.WIDE.U32 R32, R35, UR13, R32 ;  /* 0x0000000d23207c25 */ /* 0x001fc8000f8e0020 */
[----:B------:R-:W-:Y:S01]  /*3070*/  VIADD R35, R33, UR5 ;  /* 0x0000000521237c36 */ /* 0x000fe20008000000 */
[----:B--2---:R-:W-:Y:S02]  /*3080*/  LOP3.LUT R2, R34, 0x3, RZ, 0xc0, !PT ;  /* 0x0000000322027812 */ /* 0x004fe400078ec0ff */
[----:B------:R-:W-:Y:S02]  /*3090*/  SHF.R.U32.HI R37, RZ, 0x2, R34 ;  /* 0x00000002ff257819 */ /* 0x000fe40000011622 */
[----:B------:R-:W-:-:S03]  /*30a0*/  LEA R33, P0, R48, R32, 0x8 ;  /* 0x0000002030217211 */ /* 0x000fc600078040ff */
[----:B------:R-:W-:Y:S01]  /*30b0*/  IMAD.WIDE.U32 R2, R37, UR4, R2 ;  /* 0x0000000425027c25 */ /* 0x000fe2000f8e0002 */
[----:B------:R-:W-:Y:S02]  /*30c0*/  LEA.HI.X R35, R48, R35, RZ, 0x8, P0 ;  /* 0x0000002330237211 */ /* 0x000fe400000f44ff */
[----:B-1----:R-:W-:-:S04]  /*30d0*/  IADD3 R33, P0, PT, R33, UR10, RZ ;  /* 0x0000000a21217c10 */ /* 0x002fc8000ff1e0ff */
[----:B------:R-:W-:Y:S02]  /*30e0*/  IADD3.X R35, PT, PT, R35, UR11, RZ, P0, !PT ;  /* 0x0000000b23237c10 */ /* 0x000fe400087fe4ff */
[----:B------:R-:W-:-:S04]  /*30f0*/  LEA R32, P0, R2, R33, 0x3 ;  /* 0x0000002102207211 */ /* 0x000fc800078018ff */
[----:B------:R-:W-:Y:S01]  /*3100*/  LEA.HI.X R33, R2, R35, R3, 0x3, P0 ;  /* 0x0000002302217211 */ /* 0x000fe200000f1c03 */
[----:B------:R-:W-:-:S04]  /*3110*/  IMAD.U32 R3, RZ, RZ, UR4 ;  /* 0x00000004ff037e24 */ /* 0x000fc8000f8e00ff */
[----:B------:R-:W-:Y:S01]  /*3120*/  IMAD.WIDE.U32 R2, R3, 0x40, R32 ;  /* 0x0000004003027825 */ /* 0x000fe200078e0020 */
[----:B------:R-:W-:Y:S04]  /*3130*/  STG.E.64 desc[UR8][R32.64], R40 ;  /* 0x0000002820007986 */ /* 0x000fe8000c101b08 */
        /* <DEDUP_REMOVED lines=14> */
[----:B------:R-:W-:Y:S01]  /*3220*/  STG.E.64 desc[UR8][R2.64+0xe0], R6 ;  /* 0x0000e00602007986 */ /* 0x000fe2000c101b08 */
[----:B------:R-:W-:Y:S05]  /*3230*/  EXIT ;  /* 0x000000000000794d */ /* 0x000fea0003800000 */
.L_x_2:
[----:B------:R-:W-:-:S00]  /*3240*/  BRA `(.L_x_2) ;  /* 0xfffffffc00fc7947 */ /* 0x000fc0000383ffff */
[----:B------:R-:W-:-:S00]  /*3250*/  NOP ;  /* 0x0000000000007918 */ /* 0x000fc00000000000 */
        /* <DEDUP_REMOVED lines=10> */
.L_x_3:


//--------------------- .nv.shared.wmmaMatmulV9   --------------------------
	.section	.nv.shared.wmmaMatmulV9,"aw",@nobits
	.sectionflags	@""
	.align	4
.nv.shared.wmmaMatmulV9:
	.zero		39936


//--------------------- .nv.shared.reserved.0     --------------------------
	.section	.nv.shared.reserved.0,"aw",@nobits
	.weak		__nv_reservedSMEM_offset_0_alias
	.size		__nv_reservedSMEM_offset_0_alias, 0, 64
	.other		__nv_reservedSMEM_offset_0_alias,@"STO_CUDA_RESERVED_SHARED STV_DEFAULT"
__nv_reservedSMEM_offset_0_alias:
	.zero		0
	.zero		64


//--------------------- .nv.constant0.wmmaMatmulV9 --------------------------
	.section	.nv.constant0.wmmaMatmulV9,"a",@progbits
	.sectionflags	@""
	.align	4
.nv.constant0.wmmaMatmulV9:
	.zero		924


//--------------------- SYMBOLS --------------------------

	.type		.nv.reservedSmem.offset0,@object
	.size		.nv.reservedSmem.offset0,0x4
	.type		.nv.reservedSmem.cap,@object
	.size		.nv.reservedSmem.cap,0x4
